def attn_fwd(
    Q,
    K,
    V,
    Out,
    Lse,
    sm_scale,
    stride_qz,
    stride_qh,
    stride_qm,
    stride_qk,
    stride_kz,
    stride_kh,
    stride_kn,
    stride_kk,
    stride_vz,
    stride_vh,
    stride_vn,
    stride_vk,
    stride_oz,
    stride_oh,
    stride_om,
    stride_ok,
    seqlen_q,
    seqlen_k,
    BLOCK_M: tl.constexpr,
    BLOCK_N: tl.constexpr,
    HEAD_DIM: tl.constexpr,
    CAUSAL: tl.constexpr,
):
    start_m = tl.program_id(0)
    off_hz = tl.program_id(1)
    q_off = off_hz * stride_qh
    k_off = off_hz * stride_kh
    v_off = off_hz * stride_vh
    offs_m = start_m * BLOCK_M + tl.arange(0, BLOCK_M)
    offs_d = tl.arange(0, HEAD_DIM)
    offs_n = tl.arange(0, BLOCK_N)
    q_ptrs = Q + q_off + offs_m[:, None] * stride_qm + offs_d[None, :] * stride_qk
    k_ptrs = K + k_off + offs_d[:, None] * stride_kk + offs_n[None, :] * stride_kn
    v_ptrs = V + v_off + offs_n[:, None] * stride_vn + offs_d[None, :] * stride_vk
    m_i = tl.full([BLOCK_M], float("-inf"), dtype=tl.float32)
    l_i = tl.zeros([BLOCK_M], dtype=tl.float32) + 1.0
    acc = tl.zeros([BLOCK_M, HEAD_DIM], dtype=tl.float32)
    q = tl.load(q_ptrs)
    acc, l_i, m_i = _attn_fwd_inner(
        acc,
        l_i,
        m_i,
        q,
        k_ptrs,
        v_ptrs,
        sm_scale,
        stride_kn,
        stride_vn,
        start_m,
        seqlen_k,
        BLOCK_M,
        BLOCK_N,
        HEAD_DIM,
        CAUSAL,
    )
    acc = acc / l_i[:, None]
    lse = m_i + tl.math.log2(l_i) / 1.4426950408889634
    o_ptrs = (
        Out
        + off_hz * stride_oh
        + offs_m[:, None] * stride_om
        + offs_d[None, :] * stride_ok
    )
    tl.store(o_ptrs, acc.to(Out.dtype.element_ty))
    tl.store(Lse + off_hz * seqlen_q + offs_m, lse)

# config = {"BLOCK_M": 256, "BLOCK_N": 32, "HEAD_DIM": 32, "arch": "sm_100", "causal": true, "dtype": "bf16", "num_stages": 2, "num_warps": 16}
# arch = sm_100


// ===== COMPILED SASS (sm_100a) =====

	.target	sm_100a

	.elftype	@"ET_EXEC"


//--------------------- .note.nv.tkinfo           --------------------------
	.section	.note.nv.tkinfo,"",@"SHT_NOTE"
	.sectionflags	@"SHF_NOTE_NV_TKINFO"
	.tkinfo
        /*0018*/ 	.word	0x00000081
        /*0030*/ 	.string	""
        /*0030*/ 	.string	"ptxas-blackwell"
        /*0030*/ 	.string	"Cuda compilation tools, release 12.9, V12.9.86"
        /*0030*/ 	.string	"Build cuda_12.9.r12.9/compiler.36037853_0"
        /*0030*/ 	.string	"-v  -suppress-debug-info  -lineinfo  -arch sm_100a "



//--------------------- .note.nv.cuver            --------------------------
	.section	.note.nv.cuver,"",@"SHT_NOTE"
	.sectionflags	@"SHF_NOTE_NV_CUVER"
        /*0018*/ 	.short	0x0001
        /*001a*/ 	.short	0x0064
        /*001c*/ 	.short	0x0001
        /*001e*/ 	.short	0x0000
        /*0020*/ 	.short	0x0001
        /*0022*/ 	.short	0x0000


//--------------------- .nv.info                  --------------------------
	.section	.nv.info,"",@"SHT_CUDA_INFO"
	.align	4


	//----- nvinfo : EIATTR_REGCOUNT
	.align		4
        /*0000*/ 	.byte	0x04, 0x2f
        /*0002*/ 	.short	(.L_2 - .L_1)
	.align		4
.L_1:
        /*0004*/ 	.word	index@(attn_fwd)
        /*0008*/ 	.word	0x00000059


	//----- nvinfo : EIATTR_FRAME_SIZE
	.align		4
.L_2:
        /*000c*/ 	.byte	0x04, 0x11
        /*000e*/ 	.short	(.L_4 - .L_3)
	.align		4
.L_3:
        /*0010*/ 	.word	index@(attn_fwd)
        /*0014*/ 	.word	0x00000000


	//----- nvinfo : EIATTR_MIN_STACK_SIZE
	.align		4
.L_4:
        /*0018*/ 	.byte	0x04, 0x12
        /*001a*/ 	.short	(.L_6 - .L_5)
	.align		4
.L_5:
        /*001c*/ 	.word	index@(attn_fwd)
        /*0020*/ 	.word	0x00000000
.L_6:


//--------------------- .nv.info.attn_fwd         --------------------------
	.section	.nv.info.attn_fwd,"",@"SHT_CUDA_INFO"
	.sectionflags	@""
	.align	4


	//----- nvinfo : EIATTR_CUDA_API_VERSION
	.align		4
        /*0000*/ 	.byte	0x04, 0x37
        /*0002*/ 	.short	(.L_8 - .L_7)
.L_7:
        /*0004*/ 	.word	0x00000081


	//----- nvinfo : EIATTR_KPARAM_INFO
	.align		4
.L_8:
        /*0008*/ 	.byte	0x04, 0x17
        /*000a*/ 	.short	(.L_10 - .L_9)
.L_9:
        /*000c*/ 	.word	0x00000000
        /*0010*/ 	.short	0x0019
        /*0012*/ 	.short	0x0080
        /*0014*/ 	.byte	0x00, 0xf4, 0x21, 0x00


	//----- nvinfo : EIATTR_KPARAM_INFO
	.align		4
.L_10:
        /*0018*/ 	.byte	0x04, 0x17
        /*001a*/ 	.short	(.L_12 - .L_11)
.L_11:
        /*001c*/ 	.word	0x00000000
        /*0020*/ 	.short	0x0018
        /*0022*/ 	.short	0x0078
        /*0024*/ 	.byte	0x00, 0xf4, 0x21, 0x00


	//----- nvinfo : EIATTR_KPARAM_INFO
	.align		4
.L_12:
        /*0028*/ 	.byte	0x04, 0x17
        /*002a*/ 	.short	(.L_14 - .L_13)
.L_13:
        /*002c*/ 	.word	0x00000000
        /*0030*/ 	.short	0x0017
        /*0032*/ 	.short	0x0070
        /*0034*/ 	.byte	0x00, 0xf0, 0x11, 0x00


	//----- nvinfo : EIATTR_KPARAM_INFO
	.align		4
.L_14:
        /*0038*/ 	.byte	0x04, 0x17
        /*003a*/ 	.short	(.L_16 - .L_15)
.L_15:
        /*003c*/ 	.word	0x00000000
        /*0040*/ 	.short	0x0016
        /*0042*/ 	.short	0x006c
        /*0044*/ 	.byte	0x00, 0xf0, 0x11, 0x00


	//----- nvinfo : EIATTR_KPARAM_INFO
	.align		4
.L_16:
        /*0048*/ 	.byte	0x04, 0x17
        /*004a*/ 	.short	(.L_18 - .L_17)
.L_17:
        /*004c*/ 	.word	0x00000000
        /*0050*/ 	.short	0x0015
        /*0052*/ 	.short	0x0068
        /*0054*/ 	.byte	0x00, 0xf0, 0x11, 0x00


	//----- nvinfo : EIATTR_KPARAM_INFO
	.align		4
.L_18:
        /*0058*/ 	.byte	0x04, 0x17
        /*005a*/ 	.short	(.L_20 - .L_19)
.L_19:
        /*005c*/ 	.word	0x00000000
        /*0060*/ 	.short	0x0014
        /*0062*/ 	.short	0x0064
        /*0064*/ 	.byte	0x00, 0xf0, 0x11, 0x00


	//----- nvinfo : EIATTR_KPARAM_INFO
	.align		4
.L_20:
        /*0068*/ 	.byte	0x04, 0x17
        /*006a*/ 	.short	(.L_22 - .L_21)
.L_21:
        /*006c*/ 	.word	0x00000000
        /*0070*/ 	.short	0x0013
        /*0072*/ 	.short	0x0060
        /*0074*/ 	.byte	0x00, 0xf0, 0x11, 0x00


	//----- nvinfo : EIATTR_KPARAM_INFO
	.align		4
.L_22:
        /*0078*/ 	.byte	0x04, 0x17
        /*007a*/ 	.short	(.L_24 - .L_23)
.L_23:
        /*007c*/ 	.word	0x00000000
        /*0080*/ 	.short	0x0012
        /*0082*/ 	.short	0x005c
        /*0084*/ 	.byte	0x00, 0xf0, 0x11, 0x00


	//----- nvinfo : EIATTR_KPARAM_INFO
	.align		4
.L_24:
        /*0088*/ 	.byte	0x04, 0x17
        /*008a*/ 	.short	(.L_26 - .L_25)
.L_25:
        /*008c*/ 	.word	0x00000000
        /*0090*/ 	.short	0x0011
        /*0092*/ 	.short	0x0058
        /*0094*/ 	.byte	0x00, 0xf0, 0x11, 0x00


	//----- nvinfo : EIATTR_KPARAM_INFO
	.align		4
.L_26:
        /*0098*/ 	.byte	0x04, 0x17
        /*009a*/ 	.short	(.L_28 - .L_27)
.L_27:
        /*009c*/ 	.word	0x00000000
        /*00a0*/ 	.short	0x0010
        /*00a2*/ 	.short	0x0054
        /*00a4*/ 	.byte	0x00, 0xf0, 0x11, 0x00


	//----- nvinfo : EIATTR_KPARAM_INFO
	.align		4
.L_28:
        /*00a8*/ 	.byte	0x04, 0x17
        /*00aa*/ 	.short	(.L_30 - .L_29)
.L_29:
        /*00ac*/ 	.word	0x00000000
        /*00b0*/ 	.short	0x000f
        /*00b2*/ 	.short	0x0050
        /*00b4*/ 	.byte	0x00, 0xf0, 0x11, 0x00


	//----- nvinfo : EIATTR_KPARAM_INFO
	.align		4
.L_30:
        /*00b8*/ 	.byte	0x04, 0x17
        /*00ba*/ 	.short	(.L_32 - .L_31)
.L_31:
        /*00bc*/ 	.word	0x00000000
        /*00c0*/ 	.short	0x000e
        /*00c2*/ 	.short	0x004c
        /*00c4*/ 	.byte	0x00, 0xf0, 0x11, 0x00


	//----- nvinfo : EIATTR_KPARAM_INFO
	.align		4
.L_32:
        /*00c8*/ 	.byte	0x04, 0x17
        /*00ca*/ 	.short	(.L_34 - .L_33)
.L_33:
        /*00cc*/ 	.word	0x00000000
        /*00d0*/ 	.short	0x000d
        /*00d2*/ 	.short	0x0048
        /*00d4*/ 	.byte	0x00, 0xf0, 0x11, 0x00


	//----- nvinfo : EIATTR_KPARAM_INFO
	.align		4
.L_34:
        /*00d8*/ 	.byte	0x04, 0x17
        /*00da*/ 	.short	(.L_36 - .L_35)
.L_35:
        /*00dc*/ 	.word	0x00000000
        /*00e0*/ 	.short	0x000c
        /*00e2*/ 	.short	0x0044
        /*00e4*/ 	.byte	0x00, 0xf0, 0x11, 0x00


	//----- nvinfo : EIATTR_KPARAM_INFO
	.align		4
.L_36:
        /*00e8*/ 	.byte	0x04, 0x17
        /*00ea*/ 	.short	(.L_38 - .L_37)
.L_37:
        /*00ec*/ 	.word	0x00000000
        /*00f0*/ 	.short	0x000b
        /*00f2*/ 	.short	0x0040
        /*00f4*/ 	.byte	0x00, 0xf0, 0x11, 0x00


	//----- nvinfo : EIATTR_KPARAM_INFO
	.align		4
.L_38:
        /*00f8*/ 	.byte	0x04, 0x17
        /*00fa*/ 	.short	(.L_40 - .L_39)
.L_39:
        /*00fc*/ 	.word	0x00000000
        /*0100*/ 	.short	0x000a
        /*0102*/ 	.short	0x003c
        /*0104*/ 	.byte	0x00, 0xf0, 0x11, 0x00


	//----- nvinfo : EIATTR_KPARAM_INFO
	.align		4
.L_40:
        /*0108*/ 	.byte	0x04, 0x17
        /*010a*/ 	.short	(.L_42 - .L_41)
.L_41:
        /*010c*/ 	.word	0x00000000
        /*0110*/ 	.short	0x0009
        /*0112*/ 	.short	0x0038
        /*0114*/ 	.byte	0x00, 0xf0, 0x11, 0x00


	//----- nvinfo : EIATTR_KPARAM_INFO
	.align		4
.L_42:
        /*0118*/ 	.byte	0x04, 0x17
        /*011a*/ 	.short	(.L_44 - .L_43)
.L_43:
        /*011c*/ 	.word	0x00000000
        /*0120*/ 	.short	0x0008
        /*0122*/ 	.short	0x0034
        /*0124*/ 	.byte	0x00, 0xf0, 0x11, 0x00


	//----- nvinfo : EIATTR_KPARAM_INFO
	.align		4
.L_44:
        /*0128*/ 	.byte	0x04, 0x17
        /*012a*/ 	.short	(.L_46 - .L_45)
.L_45:
        /*012c*/ 	.word	0x00000000
        /*0130*/ 	.short	0x0007
        /*0132*/ 	.short	0x0030
        /*0134*/ 	.byte	0x00, 0xf0, 0x11, 0x00


	//----- nvinfo : EIATTR_KPARAM_INFO
	.align		4
.L_46:
        /*0138*/ 	.byte	0x04, 0x17
        /*013a*/ 	.short	(.L_48 - .L_47)
.L_47:
        /*013c*/ 	.word	0x00000000
        /*0140*/ 	.short	0x0006
        /*0142*/ 	.short	0x002c
        /*0144*/ 	.byte	0x00, 0xf0, 0x11, 0x00


	//----- nvinfo : EIATTR_KPARAM_INFO
	.align		4
.L_48:
        /*0148*/ 	.byte	0x04, 0x17
        /*014a*/ 	.short	(.L_50 - .L_49)
.L_49:
        /*014c*/ 	.word	0x00000000
        /*0150*/ 	.short	0x0005
        /*0152*/ 	.short	0x0028
        /*0154*/ 	.byte	0x00, 0xf0, 0x11, 0x00


	//----- nvinfo : EIATTR_KPARAM_INFO
	.align		4
.L_50:
        /*0158*/ 	.byte	0x04, 0x17
        /*015a*/ 	.short	(.L_52 - .L_51)
.L_51:
        /*015c*/ 	.word	0x00000000
        /*0160*/ 	.short	0x0004
        /*0162*/ 	.short	0x0020
        /*0164*/ 	.byte	0x00, 0xf4, 0x21, 0x00


	//----- nvinfo : EIATTR_KPARAM_INFO
	.align		4
.L_52:
        /*0168*/ 	.byte	0x04, 0x17
        /*016a*/ 	.short	(.L_54 - .L_53)
.L_53:
        /*016c*/ 	.word	0x00000000
        /*0170*/ 	.short	0x0003
        /*0172*/ 	.short	0x0018
        /*0174*/ 	.byte	0x00, 0xf4, 0x21, 0x00


	//----- nvinfo : EIATTR_KPARAM_INFO
	.align		4
.L_54:
        /*0178*/ 	.byte	0x04, 0x17
        /*017a*/ 	.short	(.L_56 - .L_55)
.L_55:
        /*017c*/ 	.word	0x00000000
        /*0180*/ 	.short	0x0002
        /*0182*/ 	.short	0x0010
        /*0184*/ 	.byte	0x00, 0xf4, 0x21, 0x00


	//----- nvinfo : EIATTR_KPARAM_INFO
	.align		4
.L_56:
        /*0188*/ 	.byte	0x04, 0x17
        /*018a*/ 	.short	(.L_58 - .L_57)
.L_57:
        /*018c*/ 	.word	0x00000000
        /*0190*/ 	.short	0x0001
        /*0192*/ 	.short	0x0008
        /*0194*/ 	.byte	0x00, 0xf4, 0x21, 0x00


	//----- nvinfo : EIATTR_KPARAM_INFO
	.align		4
.L_58:
        /*0198*/ 	.byte	0x04, 0x17
        /*019a*/ 	.short	(.L_60 - .L_59)
.L_59:
        /*019c*/ 	.word	0x00000000
        /*01a0*/ 	.short	0x0000
        /*01a2*/ 	.short	0x0000
        /*01a4*/ 	.byte	0x00, 0xf4, 0x21, 0x00


	//----- nvinfo : EIATTR_SPARSE_MMA_MASK
	.align		4
.L_60:
        /*01a8*/ 	.byte	0x03, 0x50
        /*01aa*/ 	.short	0x0000


	//----- nvinfo : EIATTR_MAXREG_COUNT
	.align		4
        /*01ac*/ 	.byte	0x03, 0x1b
        /*01ae*/ 	.short	0x0080


	//----- nvinfo : EIATTR_NUM_BARRIERS
	.align		4
        /*01b0*/ 	.byte	0x02, 0x4c
        /*01b2*/ 	.byte	0x01
	.zero		1


	//----- nvinfo : EIATTR_COOP_GROUP_MASK_REGIDS
	.align		4
        /*01b4*/ 	.byte	0x04, 0x29
        /*01b6*/ 	.short	(.L_62 - .L_61)


	//   ....[0]....
.L_61:
        /*01b8*/ 	.word	0xffffffff


	//   ....[1]....
        /*01bc*/ 	.word	0xffffffff


	//   ....[2]....
        /*01c0*/ 	.word	0xffffffff


	//   ....[3]....
        /*01c4*/ 	.word	0xffffffff


	//   ....[4]....
        /*01c8*/ 	.word	0xffffffff


	//   ....[5]....
        /*01cc*/ 	.word	0xffffffff


	//   ....[6]....
        /*01d0*/ 	.word	0xffffffff


	//   ....[7]....
        /*01d4*/ 	.word	0xffffffff


	//----- nvinfo : EIATTR_COOP_GROUP_INSTR_OFFSETS
	.align		4
.L_62:
        /*01d8*/ 	.byte	0x04, 0x28
        /*01da*/ 	.short	(.L_64 - .L_63)


	//   ....[0]....
.L_63:
        /*01dc*/ 	.word	0x00001370


	//   ....[1]....
        /*01e0*/ 	.word	0x000013e0


	//   ....[2]....
        /*01e4*/ 	.word	0x00001400


	//   ....[3]....
        /*01e8*/ 	.word	0x00001420


	//   ....[4]....
        /*01ec*/ 	.word	0x00001a30


	//   ....[5]....
        /*01f0*/ 	.word	0x00001a40


	//   ....[6]....
        /*01f4*/ 	.word	0x00001b00


	//   ....[7]....
        /*01f8*/ 	.word	0x00001b10


	//----- nvinfo : EIATTR_VRC_CTA_INIT_COUNT
	.align		4
.L_64:
        /*01fc*/ 	.byte	0x02, 0x4a
	.zero		1
	.zero		1


	//----- nvinfo : EIATTR_EXIT_INSTR_OFFSETS
	.align		4
        /*0200*/ 	.byte	0x04, 0x1c
        /*0202*/ 	.short	(.L_66 - .L_65)


	//   ....[0]....
.L_65:
        /*0204*/ 	.word	0x00002b70


	//   ....[1]....
        /*0208*/ 	.word	0x00002ba0


	//----- nvinfo : EIATTR_REQNTID
	.align		4
.L_66:
        /*020c*/ 	.byte	0x04, 0x10
        /*020e*/ 	.short	(.L_68 - .L_67)
.L_67:
        /*0210*/ 	.word	0x00000200
        /*0214*/ 	.word	0x00000001
        /*0218*/ 	.word	0x00000001


	//----- nvinfo : EIATTR_CBANK_PARAM_SIZE
	.align		4
.L_68:
        /*021c*/ 	.byte	0x03, 0x19
        /*021e*/ 	.short	0x0088


	//----- nvinfo : EIATTR_PARAM_CBANK
	.align		4
        /*0220*/ 	.byte	0x04, 0x0a
        /*0222*/ 	.short	(.L_70 - .L_69)
	.align		4
.L_69:
        /*0224*/ 	.word	index@(.nv.constant0.attn_fwd)
        /*0228*/ 	.short	0x0380
        /*022a*/ 	.short	0x0088


	//----- nvinfo : EIATTR_SW_WAR
	.align		4
.L_70:
        /*022c*/ 	.byte	0x04, 0x36
        /*022e*/ 	.short	(.L_72 - .L_71)
.L_71:
        /*0230*/ 	.word	0x00000008
.L_72:


//--------------------- .nv.compat                --------------------------
	.section	.nv.compat,"",@"SHT_CUDA_COMPAT_INFO"
	.align	4
        /*0000*/ 	.byte	0x02, 0x02, 0x01, 0x00, 0x02, 0x05, 0x05, 0x00, 0x02, 0x03, 0x00, 0x00, 0x02, 0x06, 0x01, 0x00


//--------------------- .nv.callgraph             --------------------------
	.section	.nv.callgraph,"",@"SHT_CUDA_CALLGRAPH"
	.align	4
	.sectionentsize	8
	.align		4
        /*0000*/ 	.word	0x00000000
	.align		4
        /*0004*/ 	.word	0xffffffff
	.align		4
        /*0008*/ 	.word	0x00000000
	.align		4
        /*000c*/ 	.word	0xfffffffe
	.align		4
        /*0010*/ 	.word	0x00000000
	.align		4
        /*0014*/ 	.word	0xfffffffd
	.align		4
        /*0018*/ 	.word	0x00000000
	.align		4
        /*001c*/ 	.word	0xfffffffc


//--------------------- .nv.constant4             --------------------------
	.section	.nv.constant4,"a",@progbits
	.align	8
	.align		8
.nv.constant4:
        /*0000*/ 	.dword	_$_str


//--------------------- .text.attn_fwd            --------------------------
	.section	.text.attn_fwd,"ax",@progbits
	.align	128
        .global         attn_fwd
        .type           attn_fwd,@function
        .size           attn_fwd,(.L_x_3 - attn_fwd)
        .other          attn_fwd,@"STO_CUDA_ENTRY STV_DEFAULT"
attn_fwd:
.text.attn_fwd:
[----:B------:R-:W0:Y:S01]  /*0000*/  LDC R1, c[0x0][0x37c] ;  /* 0x0000df00ff017b82 */ /* 0x000e220000000800 */
[----:B------:R-:W1:Y:S07]  /*0010*/  S2R R31, SR_CTAID.X ;  /* 0x00000000001f7919 */ /* 0x000e6e0000002500 */
[----:B------:R-:W2:Y:S01]  /*0020*/  S2UR UR7, SR_CTAID.Y ;  /* 0x00000000000779c3 */ /* 0x000ea20000002600 */
[----:B------:R-:W2:Y:S01]  /*0030*/  LDCU.64 UR4, c[0x0][0x3b0] ;  /* 0x00007600ff0477ac */ /* 0x000ea20008000a00 */
[----:B------:R-:W1:Y:S01]  /*0040*/  S2R R0, SR_TID.X ;  /* 0x0000000000007919 */ /* 0x000e620000002100 */
[----:B------:R-:W3:Y:S05]  /*0050*/  LDCU.64 UR10, c[0x0][0x358] ;  /* 0x00006b00ff0a77ac */ /* 0x000eea0008000a00 */
[----:B------:R-:W4:Y:S08]  /*0060*/  LDC R34, c[0x0][0x3b8] ;  /* 0x0000ee00ff227b82 */ /* 0x000f300000000800 */
[----:B------:R-:W5:Y:S01]  /*0070*/  LDC.64 R8, c[0x0][0x380] ;  /* 0x0000e000ff087b82 */ /* 0x000f620000000a00 */
[----:B--2---:R-:W-:-:S04]  /*0080*/  UIMAD UR4, UR7, UR4, URZ ;  /* 0x00000004070472a4 */ /* 0x004fc8000f8e02ff */
[----:B------:R-:W-:Y:S01]  /*0090*/  USHF.L.U32 UR6, UR4, 0x1, URZ ;  /* 0x0000000104067899 */ /* 0x000fe200080006ff */
[----:B-1----:R-:W-:Y:S02]  /*00a0*/  PRMT R2, R0, 0x6540, R31 ;  /* 0x0000654000027816 */ /* 0x002fe4000000001f */
[----:B------:R-:W-:-:S03]  /*00b0*/  SHF.R.U32.HI R3, RZ, 0x8, R0 ;  /* 0x00000008ff037819 */ /* 0x000fc60000011600 */
[----:B------:R-:W-:Y:S01]  /*00c0*/  IMAD R4, R2, UR5, RZ ;  /* 0x0000000502047c24 */ /* 0x000fe2000f8e02ff */
[----:B------:R-:W-:Y:S01]  /*00d0*/  SGXT.U32 R3, R3, 0x1 ;  /* 0x000000010303781a */ /* 0x000fe20000000000 */
[----:B------:R-:W-:Y:S02]  /*00e0*/  UIMAD.WIDE UR4, UR4, 0x2, URZ ;  /* 0x00000002040478a5 */ /* 0x000fe4000f8e02ff */
[C---:B------:R-:W-:Y:S02]  /*00f0*/  IMAD.SHL.U32 R5, R4.reuse, 0x2, RZ ;  /* 0x0000000204057824 */ /* 0x040fe400078e00ff */
[----:B----4-:R-:W-:Y:S02]  /*0100*/  IMAD R7, R3, R34, RZ ;  /* 0x0000002203077224 */ /* 0x010fe400078e02ff */
[----:B------:R-:W-:Y:S01]  /*0110*/  IMAD.HI R4, R4, 0x2, RZ ;  /* 0x0000000204047827 */ /* 0x000fe200078e02ff */
[----:B-----5:R-:W-:-:S03]  /*0120*/  IADD3 R30, P0, P1, R5, UR6, R8 ;  /* 0x00000006051e7c10 */ /* 0x020fc6000f91e008 */
[----:B------:R-:W-:Y:S01]  /*0130*/  IMAD R8, R34, 0x2, R7 ;  /* 0x0000000222087824 */ /* 0x000fe200078e0207 */
[----:B------:R-:W-:Y:S02]  /*0140*/  IADD3.X R32, PT, PT, R4, UR5, R9, P0, P1 ;  /* 0x0000000504207c10 */ /* 0x000fe400087e2409 */
[CC--:B------:R-:W-:Y:S01]  /*0150*/  LEA R4, P0, R7.reuse, R30.reuse, 0x1 ;  /* 0x0000001e07047211 */ /* 0x0c0fe200078008ff */
[----:B------:R-:W-:Y:S01]  /*0160*/  IMAD R9, R34, 0x2, R8 ;  /* 0x0000000222097824 */ /* 0x000fe200078e0208 */
[----:B------:R-:W-:Y:S02]  /*0170*/  LEA R6, P1, R8, R30, 0x1 ;  /* 0x0000001e08067211 */ /* 0x000fe400078208ff */
[-C--:B------:R-:W-:Y:S01]  /*0180*/  LEA.HI.X.SX32 R5, R7, R32.reuse, 0x1, P0 ;  /* 0x0000002007057211 */ /* 0x080fe200000f0eff */
[----:B------:R-:W-:Y:S01]  /*0190*/  IMAD R11, R34, 0x2, R9 ;  /* 0x00000002220b7824 */ /* 0x000fe200078e0209 */
[----:B------:R-:W-:Y:S02]  /*01a0*/  LEA.HI.X.SX32 R7, R8, R32, 0x1, P1 ;  /* 0x0000002008077211 */ /* 0x000fe400008f0eff */
[----:B------:R-:W-:Y:S01]  /*01b0*/  LEA R8, P0, R9, R30, 0x1 ;  /* 0x0000001e09087211 */ /* 0x000fe200078008ff */
[----:B---3--:R1:W2:Y:S01]  /*01c0*/  LDG.E.U16 R20, desc[UR10][R4.64] ;  /* 0x0000000a04147981 */ /* 0x0082a2000c1e1500 */
[----:B------:R-:W-:-:S02]  /*01d0*/  LEA R13, R34, R11, 0x1 ;  /* 0x0000000b220d7211 */ /* 0x000fc400078e08ff */
[----:B------:R-:W-:Y:S01]  /*01e0*/  LEA.HI.X.SX32 R9, R9, R32, 0x1, P0 ;  /* 0x0000002009097211 */ /* 0x000fe200000f0eff */
[----:B------:R3:W4:Y:S01]  /*01f0*/  LDG.E.U16 R21, desc[UR10][R6.64] ;  /* 0x0000000a06157981 */ /* 0x000722000c1e1500 */
[-C--:B------:R-:W-:Y:S01]  /*0200*/  LEA R10, P0, R11, R30.reuse, 0x1 ;  /* 0x0000001e0b0a7211 */ /* 0x080fe200078008ff */
[C---:B------:R-:W-:Y:S01]  /*0210*/  IMAD R14, R34.reuse, 0x2, R13 ;  /* 0x00000002220e7824 */ /* 0x040fe200078e020d */
[----:B------:R-:W-:Y:S01]  /*0220*/  LEA R12, P1, R13, R30, 0x1 ;  /* 0x0000001e0d0c7211 */ /* 0x000fe200078208ff */
[----:B------:R5:W4:Y:S01]  /*0230*/  LDG.E.U16 R22, desc[UR10][R8.64] ;  /* 0x0000000a08167981 */ /* 0x000b22000c1e1500 */
[----:B------:R-:W-:Y:S01]  /*0240*/  LEA.HI.X.SX32 R11, R11, R32, 0x1, P0 ;  /* 0x000000200b0b7211 */ /* 0x000fe200000f0eff */
[----:B------:R-:W-:Y:S01]  /*0250*/  IMAD R15, R34, 0x2, R14 ;  /* 0x00000002220f7824 */ /* 0x000fe200078e020e */
[----:B-1----:R-:W-:-:S03]  /*0260*/  LEA R4, P0, R14, R30, 0x1 ;  /* 0x0000001e0e047211 */ /* 0x002fc600078008ff */
[----:B------:R-:W-:Y:S01]  /*0270*/  IMAD R16, R34, 0x2, R15 ;  /* 0x0000000222107824 */ /* 0x000fe200078e020f */
[----:B------:R-:W-:Y:S01]  /*0280*/  LEA.HI.X.SX32 R5, R14, R32, 0x1, P0 ;  /* 0x000000200e057211 */ /* 0x000fe200000f0eff */
[----:B------:R1:W4:Y:S01]  /*0290*/  LDG.E.U16 R23, desc[UR10][R10.64] ;  /* 0x0000000a0a177981 */ /* 0x000322000c1e1500 */
[----:B---3--:R-:W-:Y:S01]  /*02a0*/  LEA R6, P0, R15, R30, 0x1 ;  /* 0x0000001e0f067211 */ /* 0x008fe200078008ff */
[C---:B------:R-:W-:Y:S01]  /*02b0*/  IMAD R14, R34.reuse, 0x2, R16 ;  /* 0x00000002220e7824 */ /* 0x040fe200078e0210 */
[-C--:B------:R-:W-:Y:S01]  /*02c0*/  LEA.HI.X.SX32 R13, R13, R32.reuse, 0x1, P1 ;  /* 0x000000200d0d7211 */ /* 0x080fe200008f0eff */
[----:B------:R-:W3:Y:S01]  /*02d0*/  LDG.E.U16 R25, desc[UR10][R4.64] ;  /* 0x0000000a04197981 */ /* 0x000ee2000c1e1500 */
[----:B------:R-:W-:Y:S02]  /*02e0*/  LEA.HI.X.SX32 R7, R15, R32, 0x1, P0 ;  /* 0x000000200f077211 */ /* 0x000fe400000f0eff */
[----:B------:R-:W-:Y:S01]  /*02f0*/  LEA R15, R34, R14, 0x1 ;  /* 0x0000000e220f7211 */ /* 0x000fe200078e08ff */
[----:B------:R0:W3:Y:S01]  /*0300*/  LDG.E.U16 R24, desc[UR10][R12.64] ;  /* 0x0000000a0c187981 */ /* 0x0000e2000c1e1500 */
[----:B-----5:R-:W-:-:S03]  /*0310*/  LEA R8, P0, R16, R30, 0x1 ;  /* 0x0000001e10087211 */ /* 0x020fc600078008ff */
[----:B------:R-:W-:Y:S01]  /*0320*/  IMAD R18, R34, 0x2, R15 ;  /* 0x0000000222127824 */ /* 0x000fe200078e020f */
[----:B------:R-:W-:Y:S01]  /*0330*/  LEA.HI.X.SX32 R9, R16, R32, 0x1, P0 ;  /* 0x0000002010097211 */ /* 0x000fe200000f0eff */
[----:B------:R5:W4:Y:S02]  /*0340*/  LDG.E.U16 R26, desc[UR10][R6.64] ;  /* 0x0000000a061a7981 */ /* 0x000b24000c1e1500 */
[----:B------:R-:W-:Y:S01]  /*0350*/  IMAD R19, R34, 0x2, R18 ;  /* 0x0000000222137824 */ /* 0x000fe200078e0212 */
[-C--:B-1----:R-:W-:Y:S01]  /*0360*/  LEA R10, P1, R14, R30.reuse, 0x1 ;  /* 0x0000001e0e0a7211 */ /* 0x082fe200078208ff */
[----:B------:R1:W4:Y:S01]  /*0370*/  LDG.E.U16 R27, desc[UR10][R8.64] ;  /* 0x0000000a081b7981 */ /* 0x000322000c1e1500 */
[C---:B0-----:R-:W-:Y:S01]  /*0380*/  LEA R12, P0, R15.reuse, R30, 0x1 ;  /* 0x0000001e0f0c7211 */ /* 0x041fe200078008ff */
[----:B------:R-:W-:Y:S01]  /*0390*/  IMAD R16, R34, 0x2, R19 ;  /* 0x0000000222107824 */ /* 0x000fe200078e0213 */
[-C--:B------:R-:W-:Y:S02]  /*03a0*/  LEA.HI.X.SX32 R11, R14, R32.reuse, 0x1, P1 ;  /* 0x000000200e0b7211 */ /* 0x080fe400008f0eff */
[----:B------:R-:W-:Y:S01]  /*03b0*/  LEA.HI.X.SX32 R13, R15, R32, 0x1, P0 ;  /* 0x000000200f0d7211 */ /* 0x000fe200000f0eff */
[----:B------:R-:W-:Y:S01]  /*03c0*/  IMAD R5, R34, 0x2, R16 ;  /* 0x0000000222057824 */ /* 0x000fe200078e0210 */
[C---:B------:R-:W-:Y:S01]  /*03d0*/  LEA R14, P0, R16.reuse, R30, 0x1 ;  /* 0x0000001e100e7211 */ /* 0x040fe200078008ff */
[----:B------:R0:W4:Y:S03]  /*03e0*/  LDG.E.U16 R28, desc[UR10][R10.64] ;  /* 0x0000000a0a1c7981 */ /* 0x000126000c1e1500 */
[----:B------:R-:W-:Y:S01]  /*03f0*/  LEA.HI.X.SX32 R15, R16, R32, 0x1, P0 ;  /* 0x00000020100f7211 */ /* 0x000fe200000f0eff */
[----:B------:R0:W4:Y:S01]  /*0400*/  LDG.E.U16 R29, desc[UR10][R12.64] ;  /* 0x0000000a0c1d7981 */ /* 0x000122000c1e1500 */
[----:B------:R-:W-:-:S02]  /*0410*/  LEA R16, P1, R5, R30, 0x1 ;  /* 0x0000001e05107211 */ /* 0x000fc400078208ff */
[----:B------:R-:W-:Y:S01]  /*0420*/  LEA R4, P0, R18, R30, 0x1 ;  /* 0x0000001e12047211 */ /* 0x000fe200078008ff */
[----:B------:R-:W4:Y:S01]  /*0430*/  LDG.E.U16 R14, desc[UR10][R14.64] ;  /* 0x0000000a0e0e7981 */ /* 0x000f22000c1e1500 */
[----:B-----5:R-:W-:Y:S02]  /*0440*/  LEA R7, R34, R5, 0x1 ;  /* 0x0000000522077211 */ /* 0x020fe400078e08ff */
[-C--:B------:R-:W-:Y:S02]  /*0450*/  LEA.HI.X.SX32 R17, R5, R32.reuse, 0x1, P1 ;  /* 0x0000002005117211 */ /* 0x080fe400008f0eff */
[----:B------:R-:W-:Y:S01]  /*0460*/  LEA.HI.X.SX32 R5, R18, R32, 0x1, P0 ;  /* 0x0000002012057211 */ /* 0x000fe200000f0eff */
[----:B------:R-:W-:Y:S01]  /*0470*/  IMAD R18, R34, 0x2, R7 ;  /* 0x0000000222127824 */ /* 0x000fe200078e0207 */
[C---:B-1----:R-:W-:Y:S01]  /*0480*/  LEA R8, P1, R7.reuse, R30, 0x1 ;  /* 0x0000001e07087211 */ /* 0x042fe200078208ff */
[----:B------:R-:W5:Y:S03]  /*0490*/  LDG.E.U16 R16, desc[UR10][R16.64] ;  /* 0x0000000a10107981 */ /* 0x000f66000c1e1500 */
[----:B------:R-:W-:Y:S01]  /*04a0*/  LEA.HI.X.SX32 R9, R7, R32, 0x1, P1 ;  /* 0x0000002007097211 */ /* 0x000fe200008f0eff */
[----:B------:R1:W5:Y:S01]  /*04b0*/  LDG.E.U16 R4, desc[UR10][R4.64] ;  /* 0x0000000a04047981 */ /* 0x000362000c1e1500 */
[----:B0-----:R-:W-:-:S03]  /*04c0*/  LEA R10, P1, R18, R30, 0x1 ;  /* 0x0000001e120a7211 */ /* 0x001fc600078208ff */
[----:B------:R-:W5:Y:S01]  /*04d0*/  LDG.E.U16 R8, desc[UR10][R8.64] ;  /* 0x0000000a08087981 */ /* 0x000f62000c1e1500 */
[----:B------:R-:W-:-:S05]  /*04e0*/  LEA.HI.X.SX32 R11, R18, R32, 0x1, P1 ;  /* 0x00000020120b7211 */ /* 0x000fca00008f0eff */
[----:B------:R-:W5:Y:S01]  /*04f0*/  LDG.E.U16 R10, desc[UR10][R10.64] ;  /* 0x0000000a0a0a7981 */ /* 0x000f62000c1e1500 */
[----:B------:R-:W-:-:S04]  /*0500*/  LEA R6, P0, R19, R30, 0x1 ;  /* 0x0000001e13067211 */ /* 0x000fc800078008ff */
[----:B------:R-:W-:-:S05]  /*0510*/  LEA.HI.X.SX32 R7, R19, R32, 0x1, P0 ;  /* 0x0000002013077211 */ /* 0x000fca00000f0eff */
[----:B------:R0:W5:Y:S01]  /*0520*/  LDG.E.U16 R6, desc[UR10][R6.64] ;  /* 0x0000000a06067981 */ /* 0x000162000c1e1500 */
[----:B------:R-:W0:Y:S01]  /*0530*/  S2UR UR6, SR_CgaCtaId ;  /* 0x00000000000679c3 */ /* 0x000e220000008800 */
[----:B------:R-:W-:Y:S02]  /*0540*/  LOP3.LUT R12, R0, 0xff, RZ, 0xc0, !PT ;  /* 0x000000ff000c7812 */ /* 0x000fe400078ec0ff */
[----:B------:R-:W-:Y:S01]  /*0550*/  SHF.R.S32.HI R13, RZ, 0x8, R0 ;  /* 0x00000008ff0d7819 */ /* 0x000fe20000011400 */
[----:B------:R-:W-:Y:S02]  /*0560*/  UMOV UR4, 0x400 ;  /* 0x0000040000047882 */ /* 0x000fe40000000000 */
[----:B------:R-:W-:Y:S01]  /*0570*/  IMAD.SHL.U32 R12, R12, 0x2, RZ ;  /* 0x000000020c0c7824 */ /* 0x000fe200078e00ff */
[----:B------:R-:W-:-:S04]  /*0580*/  SGXT R13, R13, 0x1 ;  /* 0x000000010d0d781a */ /* 0x000fc80000000200 */
[----:B------:R-:W-:-:S04]  /*0590*/  LOP3.LUT R13, R12, 0x210, R13, 0x78, !PT ;  /* 0x000002100c0d7812 */ /* 0x000fc800078e780d */
[C---:B------:R-:W-:Y:S02]  /*05a0*/  LOP3.LUT R12, R13.reuse, 0x20, RZ, 0x3c, !PT ;  /* 0x000000200d0c7812 */ /* 0x040fe400078e3cff */
[C---:B-1----:R-:W-:Y:S01]  /*05b0*/  LOP3.LUT R5, R13.reuse, 0x40, RZ, 0x3c, !PT ;  /* 0x000000400d057812 */ /* 0x042fe200078e3cff */
[----:B0-----:R-:W-:Y:S01]  /*05c0*/  ULEA UR6, UR6, UR4, 0x18 ;  /* 0x0000000406067291 */ /* 0x001fe2000f8ec0ff */
[----:B------:R-:W-:Y:S01]  /*05d0*/  LOP3.LUT R7, R13, 0x60, RZ, 0x3c, !PT ;  /* 0x000000600d077812 */ /* 0x000fe200078e3cff */
[----:B------:R-:W-:Y:S01]  /*05e0*/  IMAD.MOV.U32 R59, RZ, RZ, -0x800000 ;  /* 0xff800000ff3b7424 */ /* 0x000fe200078e00ff */
[----:B------:R-:W-:Y:S01]  /*05f0*/  MOV R11, 0x3f800000 ;  /* 0x3f800000000b7802 */ /* 0x000fe20000000f00 */
[----:B------:R-:W-:Y:S01]  /*0600*/  IMAD.MOV.U32 R19, RZ, RZ, 0x3f800000 ;  /* 0x3f800000ff137424 */ /* 0x000fe200078e00ff */
[----:B------:R-:W-:Y:S01]  /*0610*/  CS2R R52, SRZ ;  /* 0x0000000000347805 */ /* 0x000fe2000001ff00 */
[----:B------:R-:W-:Y:S01]  /*0620*/  IMAD.MOV.U32 R57, RZ, RZ, -0x800000 ;  /* 0xff800000ff397424 */ /* 0x000fe200078e00ff */
[----:B------:R-:W-:-:S02]  /*0630*/  CS2R R54, SRZ ;  /* 0x0000000000367805 */ /* 0x000fc4000001ff00 */
[----:B------:R-:W-:Y:S02]  /*0640*/  CS2R R48, SRZ ;  /* 0x0000000000307805 */ /* 0x000fe4000001ff00 */
[----:B------:R-:W-:Y:S02]  /*0650*/  CS2R R50, SRZ ;  /* 0x0000000000327805 */ /* 0x000fe4000001ff00 */
[----:B------:R-:W-:Y:S02]  /*0660*/  CS2R R44, SRZ ;  /* 0x00000000002c7805 */ /* 0x000fe4000001ff00 */
[----:B------:R-:W-:Y:S02]  /*0670*/  CS2R R46, SRZ ;  /* 0x00000000002e7805 */ /* 0x000fe4000001ff00 */
[----:B------:R-:W-:Y:S02]  /*0680*/  CS2R R36, SRZ ;  /* 0x0000000000247805 */ /* 0x000fe4000001ff00 */
[----:B------:R-:W-:Y:S01]  /*0690*/  CS2R R38, SRZ ;  /* 0x0000000000267805 */ /* 0x000fe2000001ff00 */
[----:B--2---:R-:W-:Y:S04]  /*06a0*/  STS.U16 [R13+UR6], R20 ;  /* 0x000000140d007988 */ /* 0x004fe80008000406 */
[----:B---3--:R-:W-:Y:S04]  /*06b0*/  STS.U16 [R13+UR6+0x1000], R24 ;  /* 0x001000180d007988 */ /* 0x008fe80008000406 */
[----:B----4-:R-:W-:Y:S04]  /*06c0*/  STS.U16 [R13+UR6+0x2000], R28 ;  /* 0x0020001c0d007988 */ /* 0x010fe80008000406 */
[----:B------:R-:W-:Y:S04]  /*06d0*/  STS.U16 [R13+UR6+0x3000], R14 ;  /* 0x0030000e0d007988 */ /* 0x000fe80008000406 */
[----:B------:R-:W-:Y:S04]  /*06e0*/  STS.U16 [R12+UR6+0x400], R21 ;  /* 0x000400150c007988 */ /* 0x000fe80008000406 */
[----:B------:R-:W-:Y:S04]  /*06f0*/  STS.U16 [R12+UR6+0x1400], R25 ;  /* 0x001400190c007988 */ /* 0x000fe80008000406 */
[----:B------:R-:W-:Y:S04]  /*0700*/  STS.U16 [R12+UR6+0x2400], R29 ;  /* 0x0024001d0c007988 */ /* 0x000fe80008000406 */
[----:B-----5:R-:W-:Y:S04]  /*0710*/  STS.U16 [R12+UR6+0x3400], R16 ;  /* 0x003400100c007988 */ /* 0x020fe80008000406 */
[----:B------:R-:W-:Y:S04]  /*0720*/  STS.U16 [R5+UR6+0x800], R22 ;  /* 0x0008001605007988 */ /* 0x000fe80008000406 */
[----:B------:R-:W-:Y:S04]  /*0730*/  STS.U16 [R5+UR6+0x1800], R26 ;  /* 0x0018001a05007988 */ /* 0x000fe80008000406 */
[----:B------:R-:W-:Y:S04]  /*0740*/  STS.U16 [R5+UR6+0x2800], R4 ;  /* 0x0028000405007988 */ /* 0x000fe80008000406 */
[----:B------:R-:W-:Y:S04]  /*0750*/  STS.U16 [R5+UR6+0x3800], R8 ;  /* 0x0038000805007988 */ /* 0x000fe80008000406 */
[----:B------:R0:W-:Y:S02]  /*0760*/  STS.U16 [R7+UR6+0x3c00], R10 ;  /* 0x003c000a07007988 */ /* 0x0001e40008000406 */
[----:B0-----:R-:W-:-:S04]  /*0770*/  IMAD.SHL.U32 R10, R31, 0x100, RZ ;  /* 0x000001001f0a7824 */ /* 0x001fc800078e00ff */
[----:B------:R-:W-:-:S05]  /*0780*/  VIADD R4, R10, 0x100 ;  /* 0x000001000a047836 */ /* 0x000fca0000000000 */
[----:B------:R-:W-:Y:S01]  /*0790*/  ISETP.GE.AND P0, PT, R4, 0x1, PT ;  /* 0x000000010400780c */ /* 0x000fe20003f06270 */
[----:B------:R-:W-:Y:S01]  /*07a0*/  STS.U16 [R7+UR6+0xc00], R23 ;  /* 0x000c001707007988 */ /* 0x000fe20008000406 */
[----:B------:R-:W-:-:S03]  /*07b0*/  LOP3.LUT R5, R0, 0x1ff, RZ, 0xc0, !PT ;  /* 0x000001ff00057812 */ /* 0x000fc600078ec0ff */
[----:B------:R-:W-:Y:S01]  /*07c0*/  STS.U16 [R7+UR6+0x1c00], R27 ;  /* 0x001c001b07007988 */ /* 0x000fe20008000406 */
[----:B------:R-:W-:-:S03]  /*07d0*/  SHF.L.U32 R8, R0, 0x3, RZ ;  /* 0x0000000300087819 */ /* 0x000fc600000006ff */
[----:B------:R0:W-:Y:S02]  /*07e0*/  STS.U16 [R7+UR6+0x2c00], R6 ;  /* 0x002c000607007988 */ /* 0x0001e40008000406 */
[C---:B0-----:R-:W-:Y:S01]  /*07f0*/  IMAD.SHL.U32 R6, R0.reuse, 0x2, RZ ;  /* 0x0000000200067824 */ /* 0x041fe200078e00ff */
[----:B------:R-:W-:Y:S01]  /*0800*/  LOP3.LUT R7, R0, 0x7, RZ, 0xc0, !PT ;  /* 0x0000000700077812 */ /* 0x000fe200078ec0ff */
[----:B------:R-:W-:Y:S06]  /*0810*/  @!P0 BRA `(.L_x_0) ;  /* 0x00000014000c8947 */ /* 0x000fec0003800000 */
[----:B------:R-:W0:Y:S01]  /*0820*/  LDC.64 R12, c[0x0][0x3c0] ;  /* 0x0000f000ff0c7b82 */ /* 0x000e220000000a00 */
[----:B------:R-:W1:Y:S01]  /*0830*/  LDCU UR4, c[0x0][0x3c8] ;  /* 0x00007900ff0477ac */ /* 0x000e620008000800 */
[C---:B------:R-:W-:Y:S01]  /*0840*/  LOP3.LUT R9, R0.reuse, 0x1e0, RZ, 0xc0, !PT ;  /* 0x000001e000097812 */ /* 0x040fe200078ec0ff */
[----:B------:R-:W-:Y:S01]  /*0850*/  IMAD.SHL.U32 R18, R5, 0x2, RZ ;  /* 0x0000000205127824 */ /* 0x000fe200078e00ff */
[--C-:B------:R-:W-:Y:S01]  /*0860*/  SHF.R.U32.HI R16, RZ, 0x2, R0.reuse ;  /* 0x00000002ff107819 */ /* 0x100fe20000011600 */
[----:B------:R-:W2:Y:S01]  /*0870*/  LDCU.64 UR8, c[0x0][0x388] ;  /* 0x00007100ff0877ac */ /* 0x000ea20008000a00 */
[----:B------:R-:W-:Y:S01]  /*0880*/  LOP3.LUT R14, R0, 0x1f, RZ, 0xc0, !PT ;  /* 0x0000001f000e7812 */ /* 0x000fe200078ec0ff */
[----:B------:R-:W-:Y:S01]  /*0890*/  IMAD R19, R7, 0x210, RZ ;  /* 0x0000021007137824 */ /* 0x000fe200078e02ff */
[----:B------:R-:W3:Y:S01]  /*08a0*/  LDC.64 R64, c[0x0][0x3d0] ;  /* 0x0000f400ff407b82 */ /* 0x000ee20000000a00 */
[----:B------:R-:W-:Y:S01]  /*08b0*/  SHF.R.U32.HI R15, RZ, 0x2, R0 ;  /* 0x00000002ff0f7819 */ /* 0x000fe20000011600 */
[----:B------:R-:W4:Y:S01]  /*08c0*/  LDCU.64 UR12, c[0x0][0x390] ;  /* 0x00007200ff0c77ac */ /* 0x000f220008000a00 */
[----:B------:R-:W-:Y:S01]  /*08d0*/  LOP3.LUT R17, R6, 0x10, RZ, 0xc0, !PT ;  /* 0x0000001006117812 */ /* 0x000fe200078ec0ff */
[----:B------:R-:W-:Y:S01]  /*08e0*/  IMAD.MOV.U32 R74, RZ, RZ, -0x800000 ;  /* 0xff800000ff4a7424 */ /* 0x000fe200078e00ff */
[----:B------:R-:W-:-:S02]  /*08f0*/  SHF.R.U32.HI R11, RZ, 0x1, R9 ;  /* 0x00000001ff0b7819 */ /* 0x000fc40000011609 */
[----:B------:R-:W-:Y:S02]  /*0900*/  CS2R R52, SRZ ;  /* 0x0000000000347805 */ /* 0x000fe4000001ff00 */
[----:B------:R-:W-:Y:S01]  /*0910*/  SGXT.U32 R16, R16, 0x3 ;  /* 0x000000031010781a */ /* 0x000fe20000000000 */
[----:B------:R-:W5:Y:S01]  /*0920*/  LDC R21, c[0x0][0x3d8] ;  /* 0x0000f600ff157b82 */ /* 0x000f620000000800 */
[----:B------:R-:W-:Y:S01]  /*0930*/  LOP3.LUT R9, R18, 0x30, R15, 0x78, !PT ;  /* 0x0000003012097812 */ /* 0x000fe200078e780f */
[----:B------:R-:W-:Y:S01]  /*0940*/  IMAD.SHL.U32 R18, R0, 0x100, RZ ;  /* 0x0000010000127824 */ /* 0x000fe200078e00ff */
[----:B------:R-:W-:Y:S01]  /*0950*/  LOP3.LUT R20, R17, 0x1e0, R0, 0xf8, !PT ;  /* 0x000001e011147812 */ /* 0x000fe200078ef800 */
[----:B-1----:R-:W-:Y:S01]  /*0960*/  IMAD R15, R14, UR4, RZ ;  /* 0x000000040e0f7c24 */ /* 0x002fe2000f8e02ff */
[----:B------:R-:W-:Y:S02]  /*0970*/  LOP3.LUT R10, R10, R11, R16, 0xfe, !PT ;  /* 0x0000000b0a0a7212 */ /* 0x000fe400078efe10 */
[----:B------:R-:W-:-:S02]  /*0980*/  CS2R R54, SRZ ;  /* 0x0000000000367805 */ /* 0x000fc4000001ff00 */
[----:B------:R-:W-:Y:S01]  /*0990*/  SHF.R.U32.HI R22, RZ, 0x5, R0 ;  /* 0x00000005ff167819 */ /* 0x000fe20000011600 */
[----:B0-----:R-:W-:Y:S01]  /*09a0*/  IMAD R12, R12, UR7, RZ ;  /* 0x000000070c0c7c24 */ /* 0x001fe2000f8e02ff */
[----:B------:R-:W-:Y:S02]  /*09b0*/  LOP3.LUT R20, R19, R20, RZ, 0x3c, !PT ;  /* 0x0000001413147212 */ /* 0x000fe400078e3cff */
[----:B------:R-:W-:Y:S02]  /*09c0*/  CS2R R48, SRZ ;  /* 0x0000000000307805 */ /* 0x000fe4000001ff00 */
[----:B------:R-:W-:Y:S01]  /*09d0*/  CS2R R50, SRZ ;  /* 0x0000000000327805 */ /* 0x000fe2000001ff00 */
[C---:B------:R-:W-:Y:S01]  /*09e0*/  IMAD.SHL.U32 R11, R12.reuse, 0x2, RZ ;  /* 0x000000020c0b7824 */ /* 0x040fe200078e00ff */
[----:B------:R-:W-:Y:S01]  /*09f0*/  CS2R R44, SRZ ;  /* 0x00000000002c7805 */ /* 0x000fe2000001ff00 */
[----:B------:R-:W-:Y:S01]  /*0a00*/  IMAD.HI R12, R12, 0x2, RZ ;  /* 0x000000020c0c7827 */ /* 0x000fe200078e02ff */
[----:B------:R-:W-:-:S02]  /*0a10*/  CS2R R46, SRZ ;  /* 0x00000000002e7805 */ /* 0x000fc4000001ff00 */
[----:B------:R-:W-:Y:S02]  /*0a20*/  CS2R R36, SRZ ;  /* 0x0000000000247805 */ /* 0x000fe4000001ff00 */
[----:B------:R-:W-:Y:S01]  /*0a30*/  CS2R R38, SRZ ;  /* 0x0000000000267805 */ /* 0x000fe2000001ff00 */
[----:B---3--:R-:W-:Y:S01]  /*0a40*/  IMAD R17, R14, R65, RZ ;  /* 0x000000410e117224 */ /* 0x008fe200078e02ff */
[----:B------:R-:W-:Y:S01]  /*0a50*/  UMOV UR4, URZ ;  /* 0x000000ff00047c82 */ /* 0x000fe20008000000 */
[----:B------:R-:W-:Y:S01]  /*0a60*/  IMAD.SHL.U32 R14, R15, 0x2, RZ ;  /* 0x000000020f0e7824 */ /* 0x000fe200078e00ff */
[----:B------:R-:W-:Y:S01]  /*0a70*/  UMOV UR5, URZ ;  /* 0x000000ff00057c82 */ /* 0x000fe20008000000 */
[----:B------:R-:W-:Y:S01]  /*0a80*/  IMAD R64, R64, UR7, RZ ;  /* 0x0000000740407c24 */ /* 0x000fe2000f8e02ff */
[----:B------:R-:W-:Y:S01]  /*0a90*/  SHF.L.U32 R19, R17, 0x1, RZ ;  /* 0x0000000111137819 */ /* 0x000fe200000006ff */
[----:B------:R-:W-:Y:S01]  /*0aa0*/  IMAD.HI R15, R15, 0x2, RZ ;  /* 0x000000020f0f7827 */ /* 0x000fe200078e02ff */
[----:B--2---:R-:W-:Y:S01]  /*0ab0*/  IADD3 R70, P0, P1, R14, UR8, R11 ;  /* 0x000000080e467c10 */ /* 0x004fe2000f91e00b */
[----:B------:R-:W0:Y:S01]  /*0ac0*/  LDCU UR8, c[0x0][0x3a8] ;  /* 0x00007500ff0877ac */ /* 0x000e220008000800 */
[----:B------:R-:W-:Y:S01]  /*0ad0*/  SGXT.U32 R14, R22, 0x4 ;  /* 0x00000004160e781a */ /* 0x000fe20000000000 */
[----:B------:R-:W-:Y:S01]  /*0ae0*/  IMAD.SHL.U32 R16, R64, 0x2, RZ ;  /* 0x0000000240107824 */ /* 0x000fe200078e00ff */
[----:B------:R-:W-:Y:S01]  /*0af0*/  LOP3.LUT R11, R18, 0x1000, RZ, 0xc0, !PT ;  /* 0x00001000120b7812 */ /* 0x000fe200078ec0ff */
[----:B------:R-:W-:Y:S01]  /*0b00*/  IMAD.HI R64, R64, 0x2, RZ ;  /* 0x0000000240407827 */ /* 0x000fe200078e02ff */
[----:B------:R-:W-:-:S02]  /*0b10*/  IADD3.X R15, PT, PT, R15, UR9, R12, P0, P1 ;  /* 0x000000090f0f7c10 */ /* 0x000fc400087e240c */
[----:B----4-:R-:W-:Y:S01]  /*0b20*/  IADD3 R19, P2, P3, R19, UR12, R16 ;  /* 0x0000000c13137c10 */ /* 0x010fe2000fb5e010 */
[C---:B------:R-:W-:Y:S02]  /*0b30*/  IMAD R16, R14.reuse, R13, RZ ;  /* 0x0000000d0e107224 */ /* 0x040fe400078e02ff */
[----:B-----5:R-:W-:Y:S01]  /*0b40*/  IMAD R18, R14, R21, RZ ;  /* 0x000000150e127224 */ /* 0x020fe200078e02ff */
[----:B------:R-:W-:Y:S01]  /*0b50*/  IADD3 R14, PT, PT, R20, UR6, R11 ;  /* 0x00000006140e7c10 */ /* 0x000fe2000fffe00b */
[----:B------:R-:W-:Y:S01]  /*0b60*/  IMAD.HI R17, R17, 0x2, RZ ;  /* 0x0000000211117827 */ /* 0x000fe200078e02ff */
[----:B------:R-:W-:-:S03]  /*0b70*/  LEA R72, P0, R16, R70, 0x1 ;  /* 0x0000004610487211 */ /* 0x000fc600078008ff */
[----:B------:R-:W-:Y:S01]  /*0b80*/  IMAD R12, R21, 0x10, R18 ;  /* 0x00000010150c7824 */ /* 0x000fe200078e0212 */
[----:B------:R-:W-:Y:S01]  /*0b90*/  IADD3.X R17, PT, PT, R17, UR13, R64, P2, P3 ;  /* 0x0000000d11117c10 */ /* 0x000fe200097e6440 */
[----:B------:R-:W-:Y:S01]  /*0ba0*/  IMAD R11, R13, 0x10, R16 ;  /* 0x000000100d0b7824 */ /* 0x000fe200078e0210 */
[-C--:B------:R-:W-:Y:S02]  /*0bb0*/  LEA R68, P2, R18, R19.reuse, 0x1 ;  /* 0x0000001312447211 */ /* 0x080fe400078408ff */
[----:B------:R-:W-:Y:S01]  /*0bc0*/  LEA R66, P3, R12, R19, 0x1 ;  /* 0x000000130c427211 */ /* 0x000fe200078608ff */
[----:B------:R-:W-:Y:S01]  /*0bd0*/  IMAD.MOV.U32 R19, RZ, RZ, 0x3f800000 ;  /* 0x3f800000ff137424 */ /* 0x000fe200078e00ff */
[----:B------:R-:W-:Y:S02]  /*0be0*/  LEA.HI.X.SX32 R73, R16, R15, 0x1, P0 ;  /* 0x0000000f10497211 */ /* 0x000fe400000f0eff */
[----:B------:R-:W-:Y:S02]  /*0bf0*/  LOP3.LUT R16, R8, 0x30, RZ, 0xc0, !PT ;  /* 0x0000003008107812 */ /* 0x000fe400078ec0ff */
[----:B------:R-:W-:-:S02]  /*0c00*/  LEA R70, P1, R11, R70, 0x1 ;  /* 0x000000460b467211 */ /* 0x000fc400078208ff */
[-C--:B------:R-:W-:Y:S01]  /*0c10*/  LEA.HI.X.SX32 R69, R18, R17.reuse, 0x1, P2 ;  /* 0x0000001112457211 */ /* 0x080fe200010f0eff */
[----:B------:R-:W-:Y:S01]  /*0c20*/  IMAD.MOV.U32 R18, RZ, RZ, RZ ;  /* 0x000000ffff127224 */ /* 0x000fe200078e00ff */
[----:B------:R-:W-:Y:S01]  /*0c30*/  LEA.HI.X.SX32 R67, R12, R17, 0x1, P3 ;  /* 0x000000110c437211 */ /* 0x000fe200018f0eff */
[----:B------:R-:W-:Y:S01]  /*0c40*/  IMAD.MOV.U32 R12, RZ, RZ, RZ ;  /* 0x000000ffff0c7224 */ /* 0x000fe200078e00ff */
[----:B------:R-:W-:Y:S02]  /*0c50*/  LEA R17, R7, R16, 0x6 ;  /* 0x0000001007117211 */ /* 0x000fe400078e30ff */
[----:B------:R-:W-:Y:S01]  /*0c60*/  LEA.HI.X.SX32 R71, R11, R15, 0x1, P1 ;  /* 0x0000000f0b477211 */ /* 0x000fe200008f0eff */
[----:B------:R-:W-:Y:S01]  /*0c70*/  IMAD.MOV.U32 R11, RZ, RZ, 0x3f800000 ;  /* 0x3f800000ff0b7424 */ /* 0x000fe200078e00ff */
[----:B------:R-:W-:Y:S02]  /*0c80*/  LOP3.LUT R15, R6, 0x6, RZ, 0xc0, !PT ;  /* 0x00000006060f7812 */ /* 0x000fe400078ec0ff */
[----:B------:R-:W-:-:S02]  /*0c90*/  MOV R64, 0xff800000 ;  /* 0xff80000000407802 */ /* 0x000fc40000000f00 */
[----:B------:R-:W-:Y:S02]  /*0ca0*/  LOP3.LUT R17, R17, 0x30, R6, 0x78, !PT ;  /* 0x0000003011117812 */ /* 0x000fe400078e7806 */
[----:B0-----:R-:W-:-:S07]  /*0cb0*/  LOP3.LUT R16, R10, 0x8, RZ, 0xfc, !PT ;  /* 0x000000080a107812 */ /* 0x001fce00078efcff */
.L_x_1:
[----:B------:R-:W-:-:S04]  /*0cc0*/  IMAD.WIDE R56, R18, 0x2, R72 ;  /* 0x0000000212387825 */ /* 0x000fc800078e0248 */
[----:B------:R-:W-:Y:S02]  /*0cd0*/  IMAD.WIDE R58, R18, 0x2, R70 ;  /* 0x00000002123a7825 */ /* 0x000fe400078e0246 */
[----:B------:R-:W2:Y:S04]  /*0ce0*/  LDG.E.U16 R56, desc[UR10][R56.64] ;  /* 0x0000000a38387981 */ /* 0x000ea8000c1e1500 */
[----:B------:R-:W3:Y:S01]  /*0cf0*/  LDG.E.U16 R58, desc[UR10][R58.64] ;  /* 0x0000000a3a3a7981 */ /* 0x000ee2000c1e1500 */
[C---:B------:R-:W-:Y:S01]  /*0d00*/  IMAD.WIDE R76, R12.reuse, 0x2, R68 ;  /* 0x000000020c4c7825 */ /* 0x040fe200078e0244 */
[----:B------:R-:W-:Y:S03]  /*0d10*/  BAR.SYNC.DEFER_BLOCKING 0x0 ;  /* 0x0000000000007b1d */ /* 0x000fe60000010000 */
[----:B------:R-:W-:-:S03]  /*0d20*/  IMAD.WIDE R78, R12, 0x2, R66 ;  /* 0x000000020c4e7825 */ /* 0x000fc600078e0242 */
[----:B--2---:R-:W-:Y:S04]  /*0d30*/  STS.U16 [R9+UR6+0x4000], R56 ;  /* 0x0040003809007988 */ /* 0x004fe80008000406 */
[----:B---3--:R-:W-:Y:S01]  /*0d40*/  STS.U16 [R9+UR6+0x4400], R58 ;  /* 0x0044003a09007988 */ /* 0x008fe20008000406 */
[----:B------:R-:W-:Y:S06]  /*0d50*/  BAR.SYNC.DEFER_BLOCKING 0x0 ;  /* 0x0000000000007b1d */ /* 0x000fec0000010000 */
[----:B------:R-:W2:Y:S04]  /*0d60*/  LDG.E.U16 R76, desc[UR10][R76.64] ;  /* 0x0000000a4c4c7981 */ /* 0x000ea8000c1e1500 */
[----:B------:R-:W3:Y:S04]  /*0d70*/  LDG.E.U16 R78, desc[UR10][R78.64] ;  /* 0x0000000a4e4e7981 */ /* 0x000ee8000c1e1500 */
[----:B------:R-:W-:Y:S04]  /*0d80*/  LDSM.16.MT88.4 R20, [R14] ;  /* 0x000000000e14783b */ /* 0x000fe80000004200 */
[----:B------:R-:W0:Y:S04]  /*0d90*/  LDSM.16.M88.4 R40, [R17+UR6+0x4000] ;  /* 0x004000061128783b */ /* 0x000e280008000200 */
[----:B------:R-:W1:Y:S04]  /*0da0*/  LDSM.16.MT88.4 R24, [R14+0x2000] ;  /* 0x002000000e18783b */ /* 0x000e680000004200 */
[----:B------:R-:W4:Y:S04]  /*0db0*/  LDSM.16.M88.4 R28, [R17+UR6+0x4200] ;  /* 0x00420006111c783b */ /* 0x000f280008000200 */
[----:B------:R-:W5:Y:S01]  /*0dc0*/  LDSM.16.M88.4 R32, [R17+UR6+0x4400] ;  /* 0x004400061120783b */ /* 0x000f620008000200 */
[----:B0-----:R-:W-:-:S15]  /*0dd0*/  HMMA.16816.F32.BF16 R56, R20, R40, RZ ;  /* 0x000000281438723c */ /* 0x001fde00000418ff */
[----:B------:R-:W-:-:S05]  /*0de0*/  NOP ;  /* 0x0000000000007918 */ /* 0x000fca0000000000 */
[----:B-1----:R-:W-:Y:S08]  /*0df0*/  HMMA.16816.F32.BF16 R40, R24, R42, R56 ;  /* 0x0000002a1828723c */ /* 0x002ff00000041838 */
[----:B----4-:R-:W-:-:S15]  /*0e00*/  HMMA.16816.F32.BF16 R56, R20, R28, RZ ;  /* 0x0000001c1438723c */ /* 0x010fde00000418ff */
[----:B------:R-:W-:-:S05]  /*0e10*/  NOP ;  /* 0x0000000000007918 */ /* 0x000fca0000000000 */
[----:B------:R-:W-:Y:S01]  /*0e20*/  HMMA.16816.F32.BF16 R56, R24, R30, R56 ;  /* 0x0000001e1838723c */ /* 0x000fe20000041838 */
[----:B------:R-:W0:Y:S07]  /*0e30*/  LDSM.16.M88.4 R28, [R17+UR6+0x4600] ;  /* 0x00460006111c783b */ /* 0x000e2e0008000200 */
[C---:B-----5:R-:W-:Y:S01]  /*0e40*/  HMMA.16816.F32.BF16 R60, R20.reuse, R32, RZ ;  /* 0x00000020143c723c */ /* 0x060fe200000418ff */
[----:B------:R-:W-:Y:S01]  /*0e50*/  FMUL R42, R42, UR8 ;  /* 0x000000082a2a7c20 */ /* 0x000fe20008400000 */
[----:B------:R-:W-:Y:S01]  /*0e60*/  FMUL R43, R43, UR8 ;  /* 0x000000082b2b7c20 */ /* 0x000fe20008400000 */
[----:B------:R-:W-:Y:S01]  /*0e70*/  FMUL R40, R40, UR8 ;  /* 0x0000000828287c20 */ /* 0x000fe20008400000 */
[----:B------:R-:W-:Y:S01]  /*0e80*/  FMUL R41, R41, UR8 ;  /* 0x0000000829297c20 */ /* 0x000fe20008400000 */
[----:B------:R-:W-:Y:S03]  /*0e90*/  BAR.SYNC.DEFER_BLOCKING 0x0 ;  /* 0x0000000000007b1d */ /* 0x000fe60000010000 */
[----:B0-----:R-:W-:Y:S01]  /*0ea0*/  HMMA.16816.F32.BF16 R20, R20, R28, RZ ;  /* 0x0000001c1414723c */ /* 0x001fe200000418ff */
[----:B------:R-:W-:-:S05]  /*0eb0*/  IADD3 R29, P0, PT, R15, UR4, RZ ;  /* 0x000000040f1d7c10 */ /* 0x000fca000ff1e0ff */
[----:B------:R-:W-:-:S06]  /*0ec0*/  IMAD.X R28, RZ, RZ, UR5, P0 ;  /* 0x00000005ff1c7e24 */ /* 0x000fcc00080e06ff */
[C---:B------:R-:W-:Y:S08]  /*0ed0*/  HMMA.16816.F32.BF16 R60, R24.reuse, R34, R60 ;  /* 0x00000022183c723c */ /* 0x040ff0000004183c */
[----:B------:R-:W-:Y:S01]  /*0ee0*/  HMMA.16816.F32.BF16 R20, R24, R30, R20 ;  /* 0x0000001e1814723c */ /* 0x000fe20000041814 */
[----:B------:R-:W-:Y:S01]  /*0ef0*/  IADD3 R25, P2, PT, R29, 0x9, RZ ;  /* 0x000000091d197810 */ /* 0x000fe20007f5e0ff */
[----:B------:R-:W-:-:S03]  /*0f00*/  FMUL R24, R59, UR8 ;  /* 0x000000083b187c20 */ /* 0x000fc60008400000 */
[C---:B------:R-:W-:Y:S01]  /*0f10*/  ISETP.GT.U32.AND P5, PT, R25.reuse, R16, PT ;  /* 0x000000101900720c */ /* 0x040fe20003fa4070 */
[--C-:B------:R-:W-:Y:S01]  /*0f20*/  IMAD.X R26, RZ, RZ, R28.reuse, P2 ;  /* 0x000000ffff1a7224 */ /* 0x100fe200010e061c */
[----:B------:R-:W-:Y:S02]  /*0f30*/  ISETP.GT.U32.AND P1, PT, R25, R10, PT ;  /* 0x0000000a1900720c */ /* 0x000fe40003f24070 */
[C---:B------:R-:W-:Y:S02]  /*0f40*/  IADD3 R27, P6, PT, R29.reuse, 0x10, RZ ;  /* 0x000000101d1b7810 */ /* 0x040fe40007fde0ff */
[----:B------:R-:W-:Y:S02]  /*0f50*/  ISETP.GT.U32.AND.EX P5, PT, R26, RZ, PT, P5 ;  /* 0x000000ff1a00720c */ /* 0x000fe40003fa4150 */
[----:B------:R-:W-:Y:S01]  /*0f60*/  IADD3 R25, P0, PT, R29, 0x11, RZ ;  /* 0x000000111d197810 */ /* 0x000fe20007f1e0ff */
[----:B------:R-:W-:Y:S01]  /*0f70*/  IMAD.X R35, RZ, RZ, R28, P6 ;  /* 0x000000ffff237224 */ /* 0x000fe200030e061c */
[----:B------:R-:W-:-:S02]  /*0f80*/  FSEL R24, R24, -INF , !P5 ;  /* 0xff80000018187808 */ /* 0x000fc40006800000 */
[C---:B------:R-:W-:Y:S02]  /*0f90*/  ISETP.GT.U32.AND P2, PT, R25.reuse, R10, PT ;  /* 0x0000000a1900720c */ /* 0x040fe40003f44070 */
[----:B------:R-:W-:Y:S02]  /*0fa0*/  ISETP.GT.U32.AND P5, PT, R25, R16, PT ;  /* 0x000000101900720c */ /* 0x000fe40003fa4070 */
[----:B------:R-:W-:Y:S02]  /*0fb0*/  IADD3 R25, P6, PT, R29, 0x8, RZ ;  /* 0x000000081d197810 */ /* 0x000fe40007fde0ff */
[----:B------:R-:W-:Y:S02]  /*0fc0*/  IADD3.X R31, PT, PT, RZ, R28, RZ, P0, !PT ;  /* 0x0000001cff1f7210 */ /* 0x000fe400007fe4ff */
[----:B------:R-:W-:Y:S01]  /*0fd0*/  ISETP.GT.U32.AND P4, PT, R27, R16, PT ;  /* 0x000000101b00720c */ /* 0x000fe20003f84070 */
[----:B------:R-:W-:Y:S01]  /*0fe0*/  FMUL R33, R63, UR8 ;  /* 0x000000083f217c20 */ /* 0x000fe20008400000 */
[----:B------:R-:W-:Y:S01]  /*0ff0*/  ISETP.GT.U32.AND P3, PT, R27, R10, PT ;  /* 0x0000000a1b00720c */ /* 0x000fe20003f64070 */
[----:B------:R-:W-:-:S02]  /*1000*/  IMAD.X R27, RZ, RZ, R28, P6 ;  /* 0x000000ffff1b7224 */ /* 0x000fc400030e061c */
[----:B------:R-:W-:Y:S01]  /*1010*/  FMUL R32, R62, UR8 ;  /* 0x000000083e207c20 */ /* 0x000fe20008400000 */
[----:B------:R-:W-:Y:S02]  /*1020*/  ISETP.GT.U32.AND.EX P5, PT, R31, RZ, PT, P5 ;  /* 0x000000ff1f00720c */ /* 0x000fe40003fa4150 */
[----:B------:R-:W-:Y:S02]  /*1030*/  ISETP.GT.U32.AND P6, PT, R25, R10, PT ;  /* 0x0000000a1900720c */ /* 0x000fe40003fc4070 */
[----:B------:R-:W-:Y:S02]  /*1040*/  ISETP.GT.U32.AND.EX P4, PT, R35, RZ, PT, P4 ;  /* 0x000000ff2300720c */ /* 0x000fe40003f84140 */
[----:B------:R-:W-:Y:S02]  /*1050*/  FSEL R33, R33, -INF , !P5 ;  /* 0xff80000021217808 */ /* 0x000fe40006800000 */
[----:B------:R-:W-:Y:S02]  /*1060*/  ISETP.GT.U32.AND.EX P6, PT, R27, RZ, PT, P6 ;  /* 0x000000ff1b00720c */ /* 0x000fe40003fc4160 */
[----:B------:R-:W-:-:S02]  /*1070*/  FSEL R32, R32, -INF , !P4 ;  /* 0xff80000020207808 */ /* 0x000fc40006000000 */
[CC--:B------:R-:W-:Y:S02]  /*1080*/  ISETP.GT.U32.AND P5, PT, R29.reuse, R16.reuse, PT ;  /* 0x000000101d00720c */ /* 0x0c0fe40003fa4070 */
[----:B------:R-:W-:Y:S01]  /*1090*/  IADD3 R27, P4, PT, R29, 0x18, RZ ;  /* 0x000000181d1b7810 */ /* 0x000fe20007f9e0ff */
[----:B------:R-:W-:Y:S01]  /*10a0*/  FMUL R34, R22, UR8 ;  /* 0x0000000816227c20 */ /* 0x000fe20008400000 */
[----:B------:R-:W-:Y:S01]  /*10b0*/  ISETP.GT.U32.AND.EX P5, PT, R28, RZ, PT, P5 ;  /* 0x000000ff1c00720c */ /* 0x000fe20003fa4150 */
[----:B------:R-:W-:Y:S01]  /*10c0*/  FMUL R22, R56, UR8 ;  /* 0x0000000838167c20 */ /* 0x000fe20008400000 */
[-C--:B------:R-:W-:Y:S01]  /*10d0*/  ISETP.GT.U32.AND P0, PT, R27, R16.reuse, PT ;  /* 0x000000101b00720c */ /* 0x080fe20003f04070 */
[----:B------:R-:W-:Y:S01]  /*10e0*/  IMAD.X R30, RZ, RZ, R28, P4 ;  /* 0x000000ffff1e7224 */ /* 0x000fe200020e061c */
[----:B------:R-:W-:Y:S02]  /*10f0*/  FSEL R42, R42, -INF , !P5 ;  /* 0xff8000002a2a7808 */ /* 0x000fe40006800000 */
[----:B------:R-:W-:-:S02]  /*1100*/  ISETP.GE.U32.AND P5, PT, R29, R16, PT ;  /* 0x000000101d00720c */ /* 0x000fc40003fa6070 */
[----:B------:R-:W-:Y:S02]  /*1110*/  ISETP.GT.U32.AND.EX P0, PT, R30, RZ, PT, P0 ;  /* 0x000000ff1e00720c */ /* 0x000fe40003f04100 */
[----:B------:R-:W-:Y:S02]  /*1120*/  FSEL R22, R22, -INF , !P6 ;  /* 0xff80000016167808 */ /* 0x000fe40007000000 */
[C---:B------:R-:W-:Y:S02]  /*1130*/  IADD3 R25, P6, PT, R29.reuse, 0x19, RZ ;  /* 0x000000191d197810 */ /* 0x040fe40007fde0ff */
[----:B------:R-:W-:Y:S02]  /*1140*/  ISETP.GE.U32.AND.EX P5, PT, R28, RZ, PT, P5 ;  /* 0x000000ff1c00720c */ /* 0x000fe40003fa6150 */
[----:B------:R-:W-:Y:S02]  /*1150*/  ISETP.GT.U32.AND P4, PT, R29, R10, PT ;  /* 0x0000000a1d00720c */ /* 0x000fe40003f84070 */
[----:B------:R-:W-:-:S02]  /*1160*/  FSEL R34, R34, -INF , !P0 ;  /* 0xff80000022227808 */ /* 0x000fc40004000000 */
[----:B------:R-:W-:Y:S01]  /*1170*/  ISETP.GE.U32.AND P0, PT, R29, R10, PT ;  /* 0x0000000a1d00720c */ /* 0x000fe20003f06070 */
[----:B------:R-:W-:Y:S01]  /*1180*/  IMAD.X R29, RZ, RZ, R28, P6 ;  /* 0x000000ffff1d7224 */ /* 0x000fe200030e061c */
[----:B------:R-:W-:Y:S01]  /*1190*/  FSEL R43, R43, -INF , !P5 ;  /* 0xff8000002b2b7808 */ /* 0x000fe20006800000 */
[----:B------:R-:W-:Y:S01]  /*11a0*/  FMUL R58, R58, UR8 ;  /* 0x000000083a3a7c20 */ /* 0x000fe20008400000 */
[----:B------:R-:W-:Y:S02]  /*11b0*/  ISETP.GT.U32.AND P5, PT, R25, R16, PT ;  /* 0x000000101900720c */ /* 0x000fe40003fa4070 */
[C---:B------:R-:W-:Y:S01]  /*11c0*/  ISETP.GT.U32.AND.EX P4, PT, R28.reuse, RZ, PT, P4 ;  /* 0x000000ff1c00720c */ /* 0x040fe20003f84140 */
[----:B------:R-:W-:Y:S01]  /*11d0*/  FMUL R23, R23, UR8 ;  /* 0x0000000817177c20 */ /* 0x000fe20008400000 */
[----:B------:R-:W-:Y:S02]  /*11e0*/  ISETP.GE.U32.AND.EX P0, PT, R28, RZ, PT, P0 ;  /* 0x000000ff1c00720c */ /* 0x000fe40003f06100 */
[----:B------:R-:W-:-:S02]  /*11f0*/  ISETP.GT.U32.AND.EX P5, PT, R29, RZ, PT, P5 ;  /* 0x000000ff1d00720c */ /* 0x000fc40003fa4150 */
[----:B------:R-:W-:Y:S02]  /*1200*/  FSEL R28, R58, -INF , !P4 ;  /* 0xff8000003a1c7808 */ /* 0x000fe40006000000 */
[----:B------:R-:W-:Y:S02]  /*1210*/  FSEL R56, R23, -INF , !P5 ;  /* 0xff80000017387808 */ /* 0x000fe40006800000 */
[----:B------:R-:W-:-:S04]  /*1220*/  FMNMX3 R23, R42, R43, R28, !PT ;  /* 0x0000002b2a177276 */ /* 0x000fc8000780001c */
[----:B------:R-:W-:Y:S01]  /*1230*/  FMNMX3 R23, R23, R24, R32, !PT ;  /* 0x0000001817177276 */ /* 0x000fe20007800020 */
[----:B------:R-:W-:Y:S01]  /*1240*/  FMUL R57, R57, UR8 ;  /* 0x0000000839397c20 */ /* 0x000fe20008400000 */
[----:B------:R-:W-:Y:S01]  /*1250*/  ISETP.GT.U32.AND.EX P3, PT, R35, RZ, PT, P3 ;  /* 0x000000ff2300720c */ /* 0x000fe20003f64130 */
[----:B------:R-:W-:Y:S01]  /*1260*/  FMUL R35, R60, UR8 ;  /* 0x000000083c237c20 */ /* 0x000fe20008400000 */
[----:B------:R-:W-:Y:S02]  /*1270*/  FMNMX3 R23, R23, R33, R34, !PT ;  /* 0x0000002117177276 */ /* 0x000fe40007800022 */
[----:B------:R-:W-:Y:S02]  /*1280*/  ISETP.GT.U32.AND P6, PT, R27, R10, PT ;  /* 0x0000000a1b00720c */ /* 0x000fe40003fc4070 */
[----:B------:R-:W-:Y:S02]  /*1290*/  ISETP.GT.U32.AND.EX P1, PT, R26, RZ, PT, P1 ;  /* 0x000000ff1a00720c */ /* 0x000fe40003f24110 */
[----:B------:R-:W-:-:S02]  /*12a0*/  FSEL R40, R40, -INF , !P4 ;  /* 0xff80000028287808 */ /* 0x000fc40006000000 */
[----:B------:R-:W-:Y:S01]  /*12b0*/  FSEL R41, R41, -INF , !P0 ;  /* 0xff80000029297808 */ /* 0x000fe20004000000 */
[----:B------:R-:W-:Y:S01]  /*12c0*/  FMUL R58, R61, UR8 ;  /* 0x000000083d3a7c20 */ /* 0x000fe20008400000 */
[----:B------:R-:W-:Y:S01]  /*12d0*/  ISETP.GT.U32.AND P5, PT, R25, R10, PT ;  /* 0x0000000a1900720c */ /* 0x000fe20003fa4070 */
[----:B------:R-:W-:Y:S01]  /*12e0*/  FMUL R20, R20, UR8 ;  /* 0x0000000814147c20 */ /* 0x000fe20008400000 */
[----:B------:R-:W-:Y:S02]  /*12f0*/  FMNMX R25, R56, R23, !PT ;  /* 0x0000001738197209 */ /* 0x000fe40007800000 */
[----:B------:R-:W-:Y:S02]  /*1300*/  ISETP.GT.U32.AND.EX P2, PT, R31, RZ, PT, P2 ;  /* 0x000000ff1f00720c */ /* 0x000fe40003f44120 */
[----:B------:R-:W-:Y:S02]  /*1310*/  ISETP.GT.U32.AND.EX P6, PT, R30, RZ, PT, P6 ;  /* 0x000000ff1e00720c */ /* 0x000fe40003fc4160 */
[----:B------:R-:W-:-:S02]  /*1320*/  FSEL R26, R57, -INF , !P1 ;  /* 0xff800000391a7808 */ /* 0x000fc40004800000 */
[----:B------:R-:W-:Y:S02]  /*1330*/  FSEL R35, R35, -INF , !P3 ;  /* 0xff80000023237808 */ /* 0x000fe40005800000 */
[----:B------:R-:W-:Y:S01]  /*1340*/  FMNMX3 R23, R40, R41, R22, !PT ;  /* 0x0000002928177276 */ /* 0x000fe20007800016 */
[----:B------:R-:W-:Y:S01]  /*1350*/  FMUL R21, R21, UR8 ;  /* 0x0000000815157c20 */ /* 0x000fe20008400000 */
[----:B------:R-:W-:Y:S01]  /*1360*/  ISETP.GT.U32.AND.EX P5, PT, R29, RZ, PT, P5 ;  /* 0x000000ff1d00720c */ /* 0x000fe20003fa4150 */
[----:B------:R-:W0:Y:S01]  /*1370*/  SHFL.BFLY PT, R30, R25, 0x2, 0x1f ;  /* 0x0c401f00191e7f89 */ /* 0x000e2200000e0000 */
[----:B------:R-:W-:Y:S02]  /*1380*/  FSEL R58, R58, -INF , !P2 ;  /* 0xff8000003a3a7808 */ /* 0x000fe40005000000 */
[----:B------:R-:W-:Y:S02]  /*1390*/  FSEL R60, R20, -INF , !P6 ;  /* 0xff800000143c7808 */ /* 0x000fe40007000000 */
[----:B------:R-:W-:-:S02]  /*13a0*/  FMNMX3 R23, R23, R26, R35, !PT ;  /* 0x0000001a17177276 */ /* 0x000fc40007800023 */
[----:B------:R-:W-:Y:S02]  /*13b0*/  FSEL R62, R21, -INF , !P5 ;  /* 0xff800000153e7808 */ /* 0x000fe40006800000 */
[----:B------:R-:W-:-:S04]  /*13c0*/  FMNMX3 R23, R23, R58, R60, !PT ;  /* 0x0000003a17177276 */ /* 0x000fc8000780003c */
[----:B------:R-:W-:-:S05]  /*13d0*/  FMNMX R23, R62, R23, !PT ;  /* 0x000000173e177209 */ /* 0x000fca0007800000 */
[----:B------:R-:W1:Y:S01]  /*13e0*/  SHFL.BFLY PT, R20, R23, 0x2, 0x1f ;  /* 0x0c401f0017147f89 */ /* 0x000e6200000e0000 */
[----:B0-----:R-:W-:-:S05]  /*13f0*/  FMNMX R25, R25, R30, !PT ;  /* 0x0000001e19197209 */ /* 0x001fca0007800000 */
[----:B------:R-:W0:Y:S01]  /*1400*/  SHFL.BFLY PT, R57, R25, 0x1, 0x1f ;  /* 0x0c201f0019397f89 */ /* 0x000e2200000e0000 */
[----:B-1----:R-:W-:-:S05]  /*1410*/  FMNMX R59, R23, R20, !PT ;  /* 0x00000014173b7209 */ /* 0x002fca0007800000 */
[----:B------:R-:W1:Y:S01]  /*1420*/  SHFL.BFLY PT, R20, R59, 0x1, 0x1f ;  /* 0x0c201f003b147f89 */ /* 0x000e6200000e0000 */
[----:B0-----:R-:W-:-:S03]  /*1430*/  FMNMX3 R57, R25, R57, R74, !PT ;  /* 0x0000003919397276 */ /* 0x001fc6000780004a */
[----:B--2---:R-:W-:Y:S02]  /*1440*/  STS.U16 [R9+UR6+0x4000], R76 ;  /* 0x0040004c09007988 */ /* 0x004fe40008000406 */
[--C-:B------:R-:W-:Y:S01]  /*1450*/  FADD R42, R42, -R57.reuse ;  /* 0x800000392a2a7221 */ /* 0x100fe20000000000 */
[----:B------:R-:W-:Y:S01]  /*1460*/  FADD R43, R43, -R57 ;  /* 0x800000392b2b7221 */ /* 0x000fe20000000000 */
[----:B---3--:R-:W-:Y:S02]  /*1470*/  STS.U16 [R9+UR6+0x4400], R78 ;  /* 0x0044004e09007988 */ /* 0x008fe40008000406 */
[----:B------:R-:W-:Y:S01]  /*1480*/  FMUL R42, R42, 1.4426950216293334961 ;  /* 0x3fb8aa3b2a2a7820 */ /* 0x000fe20000400000 */
[----:B------:R-:W-:-:S03]  /*1490*/  FMUL R43, R43, 1.4426950216293334961 ;  /* 0x3fb8aa3b2b2b7820 */ /* 0x000fc60000400000 */
[----:B------:R-:W-:Y:S01]  /*14a0*/  MUFU.EX2 R21, R42 ;  /* 0x0000002a00157308 */ /* 0x000fe20000000800 */
[----:B-1----:R-:W-:Y:S01]  /*14b0*/  FMNMX3 R59, R59, R20, R64, !PT ;  /* 0x000000143b3b7276 */ /* 0x002fe20007800040 */
[----:B------:R-:W-:-:S06]  /*14c0*/  FADD R20, -R57, R74 ;  /* 0x0000004a39147221 */ /* 0x000fcc0000000100 */
[----:B------:R-:W0:Y:S01]  /*14d0*/  MUFU.EX2 R86, R43 ;  /* 0x0000002b00567308 */ /* 0x000e220000000800 */
[----:B------:R-:W-:Y:S01]  /*14e0*/  FMUL R20, R20, 1.4426950216293334961 ;  /* 0x3fb8aa3b14147820 */ /* 0x000fe20000400000 */
[--C-:B------:R-:W-:Y:S01]  /*14f0*/  FADD R41, R41, -R59.reuse ;  /* 0x8000003b29297221 */ /* 0x100fe20000000000 */
[----:B------:R-:W-:Y:S01]  /*1500*/  FADD R22, R22, -R59 ;  /* 0x8000003b16167221 */ /* 0x000fe20000000000 */
[----:B------:R-:W-:-:S04]  /*1510*/  FADD R24, R24, -R57 ;  /* 0x8000003918187221 */ /* 0x000fc80000000000 */
[----:B------:R1:W-:Y:S01]  /*1520*/  MUFU.EX2 R74, R20 ;  /* 0x00000014004a7308 */ /* 0x0003e20000000800 */
[----:B------:R-:W-:Y:S01]  /*1530*/  FMUL R41, R41, 1.4426950216293334961 ;  /* 0x3fb8aa3b29297820 */ /* 0x000fe20000400000 */
[----:B------:R-:W-:Y:S01]  /*1540*/  FMUL R22, R22, 1.4426950216293334961 ;  /* 0x3fb8aa3b16167820 */ /* 0x000fe20000400000 */
[----:B------:R-:W-:Y:S01]  /*1550*/  FMUL R24, R24, 1.4426950216293334961 ;  /* 0x3fb8aa3b18187820 */ /* 0x000fe20000400000 */
[----:B------:R-:W-:Y:S01]  /*1560*/  FADD R26, R26, -R59 ;  /* 0x8000003b1a1a7221 */ /* 0x000fe20000000000 */
[----:B-1----:R-:W-:-:S03]  /*1570*/  FADD R20, -R59, R64 ;  /* 0x000000403b147221 */ /* 0x002fc60000000100 */
[----:B------:R0:W-:Y:S01]  /*1580*/  MUFU.EX2 R84, R41 ;  /* 0x0000002900547308 */ /* 0x0001e20000000800 */
[----:B------:R-:W-:Y:S01]  /*1590*/  FMUL R20, R20, 1.4426950216293334961 ;  /* 0x3fb8aa3b14147820 */ /* 0x000fe20000400000 */
[----:B------:R-:W-:Y:S01]  /*15a0*/  FMUL R63, R26, 1.4426950216293334961 ;  /* 0x3fb8aa3b1a3f7820 */ /* 0x000fe20000400000 */
[----:B------:R-:W-:-:S05]  /*15b0*/  FADD R28, R28, -R57 ;  /* 0x800000391c1c7221 */ /* 0x000fca0000000000 */
[----:B------:R-:W-:Y:S01]  /*15c0*/  MUFU.EX2 R82, R22 ;  /* 0x0000001600527308 */ /* 0x000fe20000000800 */
[----:B0-----:R-:W-:Y:S01]  /*15d0*/  F2FP.BF16.F32.PACK_AB R41, R86, R21 ;  /* 0x000000155629723e */ /* 0x001fe200000010ff */
[----:B------:R-:W-:-:S06]  /*15e0*/  FADD R86, R21, R86 ;  /* 0x0000005615567221 */ /* 0x000fcc0000000000 */
[----:B------:R0:W-:Y:S01]  /*15f0*/  MUFU.EX2 R64, R20 ;  /* 0x0000001400407308 */ /* 0x0001e20000000800 */
[----:B------:R-:W-:Y:S01]  /*1600*/  BAR.SYNC.DEFER_BLOCKING 0x0 ;  /* 0x0000000000007b1d */ /* 0x000fe20000010000 */
[----:B------:R-:W-:-:S06]  /*1610*/  FMUL R28, R28, 1.4426950216293334961 ;  /* 0x3fb8aa3b1c1c7820 */ /* 0x000fcc0000400000 */
[----:B------:R1:W-:Y:S01]  /*1620*/  MUFU.EX2 R80, R24 ;  /* 0x0000001800507308 */ /* 0x0003e20000000800 */
[----:B------:R-:W-:-:S04]  /*1630*/  FADD R40, R40, -R59 ;  /* 0x8000003b28287221 */ /* 0x000fc80000000000 */
[----:B------:R-:W-:Y:S01]  /*1640*/  FMUL R40, R40, 1.4426950216293334961 ;  /* 0x3fb8aa3b28287820 */ /* 0x000fe20000400000 */
[----:B0-----:R-:W0:Y:S04]  /*1650*/  LDSM.16.M88.4 R20, [R17+UR6+0x4400] ;  /* 0x004400061114783b */ /* 0x001e280008000200 */
[----:B-1----:R-:W1:Y:S01]  /*1660*/  LDSM.16.M88.4 R24, [R17+UR6+0x4200] ;  /* 0x004200061118783b */ /* 0x002e620008000200 */
[----:B------:R2:W3:Y:S03]  /*1670*/  MUFU.EX2 R61, R28 ;  /* 0x0000001c003d7308 */ /* 0x0004e60000000800 */
[----:B--2---:R-:W2:Y:S05]  /*1680*/  LDSM.16.M88.4 R28, [R17+UR6+0x4000] ;  /* 0x00400006111c783b */ /* 0x004eaa0008000200 */
[----:B------:R-:W4:Y:S08]  /*1690*/  MUFU.EX2 R75, R40 ;  /* 0x00000028004b7308 */ /* 0x000f300000000800 */
[----:B------:R-:W5:Y:S01]  /*16a0*/  MUFU.EX2 R63, R63 ;  /* 0x0000003f003f7308 */ /* 0x000f620000000800 */
[----:B---3--:R-:W-:Y:S01]  /*16b0*/  F2FP.BF16.F32.PACK_AB R43, R80, R61 ;  /* 0x0000003d502b723e */ /* 0x008fe200000010ff */
[C---:B------:R-:W-:Y:S01]  /*16c0*/  FMUL R46, R74.reuse, R46 ;  /* 0x0000002e4a2e7220 */ /* 0x040fe20000400000 */
[----:B------:R-:W-:Y:S01]  /*16d0*/  FMUL R47, R74, R47 ;  /* 0x0000002f4a2f7220 */ /* 0x000fe20000400000 */
[C---:B------:R-:W-:Y:S01]  /*16e0*/  FMUL R44, R64.reuse, R44 ;  /* 0x0000002c402c7220 */ /* 0x040fe20000400000 */
[----:B------:R-:W-:Y:S01]  /*16f0*/  FMUL R45, R64, R45 ;  /* 0x0000002d402d7220 */ /* 0x000fe20000400000 */
[C---:B------:R-:W-:Y:S01]  /*1700*/  FMUL R50, R74.reuse, R50 ;  /* 0x000000324a327220 */ /* 0x040fe20000400000 */
[----:B------:R-:W-:Y:S01]  /*1710*/  FMUL R51, R74, R51 ;  /* 0x000000334a337220 */ /* 0x000fe20000400000 */
[----:B------:R-:W-:Y:S01]  /*1720*/  FMUL R48, R64, R48 ;  /* 0x0000003040307220 */ /* 0x000fe20000400000 */
[----:B----4-:R-:W-:Y:S01]  /*1730*/  F2FP.BF16.F32.PACK_AB R40, R84, R75 ;  /* 0x0000004b5428723e */ /* 0x010fe200000010ff */
[----:B------:R-:W-:Y:S01]  /*1740*/  FMUL R49, R64, R49 ;  /* 0x0000003140317220 */ /* 0x000fe20000400000 */
[----:B------:R-:W-:Y:S01]  /*1750*/  FADD R32, R32, -R57 ;  /* 0x8000003920207221 */ /* 0x000fe20000000000 */
[----:B------:R-:W-:Y:S01]  /*1760*/  FADD R35, R35, -R59 ;  /* 0x8000003b23237221 */ /* 0x000fe20000000000 */
[----:B-----5:R-:W-:-:S02]  /*1770*/  F2FP.BF16.F32.PACK_AB R42, R63, R82 ;  /* 0x000000523f2a723e */ /* 0x020fc400000010ff */
[----:B------:R-:W-:Y:S01]  /*1780*/  FMUL R32, R32, 1.4426950216293334961 ;  /* 0x3fb8aa3b20207820 */ /* 0x000fe20000400000 */
[----:B------:R-:W-:Y:S01]  /*1790*/  FMUL R35, R35, 1.4426950216293334961 ;  /* 0x3fb8aa3b23237820 */ /* 0x000fe20000400000 */
[----:B------:R-:W-:Y:S01]  /*17a0*/  FADD R33, R33, -R57 ;  /* 0x8000003921217221 */ /* 0x000fe20000000000 */
[--C-:B------:R-:W-:Y:S01]  /*17b0*/  FADD R58, R58, -R59.reuse ;  /* 0x8000003b3a3a7221 */ /* 0x100fe20000000000 */
[----:B------:R-:W-:Y:S01]  /*17c0*/  FADD R60, R60, -R59 ;  /* 0x8000003b3c3c7221 */ /* 0x000fe20000000000 */
[----:B0-----:R-:W-:Y:S01]  /*17d0*/  HMMA.16816.F32.BF16 R44, R40, R20, R44 ;  /* 0x00000014282c723c */ /* 0x001fe2000004182c */
[----:B------:R-:W-:Y:S01]  /*17e0*/  FADD R21, R75, R84 ;  /* 0x000000544b157221 */ /* 0x000fe20000000000 */
[----:B------:R-:W0:Y:S01]  /*17f0*/  MUFU.EX2 R20, R35 ;  /* 0x0000002300147308 */ /* 0x000e220000000800 */
[----:B------:R-:W-:Y:S01]  /*1800*/  FMUL R33, R33, 1.4426950216293334961 ;  /* 0x3fb8aa3b21217820 */ /* 0x000fe20000400000 */
[----:B------:R-:W-:Y:S01]  /*1810*/  FMUL R58, R58, 1.4426950216293334961 ;  /* 0x3fb8aa3b3a3a7820 */ /* 0x000fe20000400000 */
[----:B------:R-:W-:-:S03]  /*1820*/  FMUL R54, R74, R54 ;  /* 0x000000364a367220 */ /* 0x000fc60000400000 */
[C---:B-1----:R-:W-:Y:S02]  /*1830*/  HMMA.16816.F32.BF16 R48, R40.reuse, R24, R48 ;  /* 0x000000182830723c */ /* 0x042fe40000041830 */
[----:B------:R0:W1:Y:S01]  /*1840*/  MUFU.EX2 R24, R32 ;  /* 0x0000002000187308 */ /* 0x0000620000000800 */
[----:B------:R-:W-:Y:S01]  /*1850*/  FMUL R55, R74, R55 ;  /* 0x000000374a377220 */ /* 0x000fe20000400000 */
[C---:B------:R-:W-:Y:S01]  /*1860*/  FMUL R52, R64.reuse, R52 ;  /* 0x0000003440347220 */ /* 0x040fe20000400000 */
[----:B------:R-:W-:Y:S01]  /*1870*/  FMUL R53, R64, R53 ;  /* 0x0000003540357220 */ /* 0x000fe20000400000 */
[----:B------:R-:W-:Y:S01]  /*1880*/  FADD R34, R34, -R57 ;  /* 0x8000003922227221 */ /* 0x000fe20000000000 */
[----:B------:R-:W-:Y:S01]  /*1890*/  FADD R82, R82, R21 ;  /* 0x0000001552527221 */ /* 0x000fe20000000000 */
[----:B------:R-:W-:Y:S01]  /*18a0*/  FMUL R60, R60, 1.4426950216293334961 ;  /* 0x3fb8aa3b3c3c7820 */ /* 0x000fe20000400000 */
[----:B------:R-:W-:Y:S01]  /*18b0*/  FADD R56, R56, -R57 ;  /* 0x8000003938387221 */ /* 0x000fe20000000000 */
[----:B------:R-:W3:Y:S01]  /*18c0*/  MUFU.EX2 R25, R33 ;  /* 0x0000002100197308 */ /* 0x000ee20000000800 */
[----:B------:R-:W-:Y:S01]  /*18d0*/  FMUL R34, R34, 1.4426950216293334961 ;  /* 0x3fb8aa3b22227820 */ /* 0x000fe20000400000 */
[----:B------:R-:W-:Y:S01]  /*18e0*/  FADD R62, R62, -R59 ;  /* 0x8000003b3e3e7221 */ /* 0x000fe20000000000 */
[----:B--2---:R-:W-:Y:S01]  /*18f0*/  HMMA.16816.F32.BF16 R52, R40, R28, R52 ;  /* 0x0000001c2834723c */ /* 0x004fe20000041834 */
[----:B------:R-:W-:-:S04]  /*1900*/  FADD R61, R61, R86 ;  /* 0x000000563d3d7221 */ /* 0x000fc80000000000 */
[----:B------:R-:W2:Y:S01]  /*1910*/  MUFU.EX2 R21, R58 ;  /* 0x0000003a00157308 */ /* 0x000ea20000000800 */
[----:B------:R-:W-:Y:S01]  /*1920*/  FMUL R56, R56, 1.4426950216293334961 ;  /* 0x3fb8aa3b38387820 */ /* 0x000fe20000400000 */
[----:B------:R-:W-:Y:S01]  /*1930*/  FMUL R62, R62, 1.4426950216293334961 ;  /* 0x3fb8aa3b3e3e7820 */ /* 0x000fe20000400000 */
[----:B------:R-:W-:Y:S01]  /*1940*/  FADD R61, R80, R61 ;  /* 0x0000003d503d7221 */ /* 0x000fe20000000000 */
[----:B------:R-:W-:-:S04]  /*1950*/  FADD R63, R63, R82 ;  /* 0x000000523f3f7221 */ /* 0x000fc80000000000 */
[----:B------:R1:W4:Y:S01]  /*1960*/  MUFU.EX2 R28, R34 ;  /* 0x00000022001c7308 */ /* 0x0003220000000800 */
[----:B0-----:R-:W-:-:S07]  /*1970*/  FADD R32, R20, R63 ;  /* 0x0000003f14207221 */ /* 0x001fce0000000000 */
[----:B------:R-:W0:Y:S01]  /*1980*/  MUFU.EX2 R60, R60 ;  /* 0x0000003c003c7308 */ /* 0x000e220000000800 */
[----:B-1----:R-:W-:-:S07]  /*1990*/  FADD R34, R24, R61 ;  /* 0x0000003d18227221 */ /* 0x002fce0000000000 */
[----:B------:R0:W1:Y:S08]  /*19a0*/  MUFU.EX2 R75, R56 ;  /* 0x00000038004b7308 */ /* 0x0000700000000800 */
[----:B------:R-:W5:Y:S01]  /*19b0*/  MUFU.EX2 R29, R62 ;  /* 0x0000003e001d7308 */ /* 0x000f620000000800 */
[----:B---3--:R-:W-:Y:S01]  /*19c0*/  FADD R63, R25, R34 ;  /* 0x00000022193f7221 */ /* 0x008fe20000000000 */
[----:B--2---:R-:W-:-:S02]  /*19d0*/  FADD R61, R21, R32 ;  /* 0x00000020153d7221 */ /* 0x004fc40000000000 */
[----:B------:R-:W-:Y:S01]  /*19e0*/  LDSM.16.M88.4 R32, [R17+UR6+0x4600] ;  /* 0x004600061120783b */ /* 0x000fe20008000200 */
[----:B----4-:R-:W-:Y:S01]  /*19f0*/  FADD R58, R28, R63 ;  /* 0x0000003f1c3a7221 */ /* 0x010fe20000000000 */
[----:B0-----:R-:W-:-:S03]  /*1a00*/  FADD R56, R60, R61 ;  /* 0x0000003d3c387221 */ /* 0x001fc60000000000 */
[----:B-1----:R-:W-:Y:S01]  /*1a10*/  FADD R58, R75, R58 ;  /* 0x0000003a4b3a7221 */ /* 0x002fe20000000000 */
[----:B-----5:R-:W-:-:S04]  /*1a20*/  FADD R56, R29, R56 ;  /* 0x000000381d387221 */ /* 0x020fc80000000000 */
[----:B------:R-:W0:Y:S04]  /*1a30*/  SHFL.BFLY PT, R63, R58, 0x2, 0x1f ;  /* 0x0c401f003a3f7f89 */ /* 0x000e2800000e0000 */
[----:B------:R-:W1:Y:S01]  /*1a40*/  SHFL.BFLY PT, R61, R56, 0x2, 0x1f ;  /* 0x0c401f00383d7f89 */ /* 0x000e6200000e0000 */
[C---:B------:R-:W-:Y:S01]  /*1a50*/  FMUL R38, R74.reuse, R38 ;  /* 0x000000264a267220 */ /* 0x040fe20000400000 */
[----:B------:R-:W-:Y:S01]  /*1a60*/  FMUL R39, R74, R39 ;  /* 0x000000274a277220 */ /* 0x000fe20000400000 */
[C---:B------:R-:W-:Y:S01]  /*1a70*/  FMUL R36, R64.reuse, R36 ;  /* 0x0000002440247220 */ /* 0x040fe20000400000 */
[----:B------:R-:W-:Y:S01]  /*1a80*/  FMUL R37, R64, R37 ;  /* 0x0000002540257220 */ /* 0x000fe20000400000 */
[----:B------:R-:W-:-:S04]  /*1a90*/  UIADD3 UR4, UP0, UPT, UR4, 0x20, URZ ;  /* 0x0000002004047890 */ /* 0x000fc8000ff1e0ff */
[----:B------:R-:W-:Y:S01]  /*1aa0*/  UIADD3.X UR5, UPT, UPT, URZ, UR5, URZ, UP0, !UPT ;  /* 0x00000005ff057290 */ /* 0x000fe200087fe4ff */
[----:B0-----:R-:W-:Y:S01]  /*1ab0*/  FADD R63, R58, R63 ;  /* 0x0000003f3a3f7221 */ /* 0x001fe20000000000 */
[----:B-1----:R-:W-:Y:S01]  /*1ac0*/  FADD R61, R56, R61 ;  /* 0x0000003d383d7221 */ /* 0x002fe20000000000 */
[----:B------:R-:W-:Y:S01]  /*1ad0*/  HMMA.16816.F32.BF16 R36, R40, R32, R36 ;  /* 0x000000202824723c */ /* 0x000fe20000041824 */
[----:B------:R-:W-:Y:S02]  /*1ae0*/  F2FP.BF16.F32.PACK_AB R40, R21, R20 ;  /* 0x000000141528723e */ /* 0x000fe400000010ff */
[----:B------:R-:W-:Y:S01]  /*1af0*/  F2FP.BF16.F32.PACK_AB R41, R25, R24 ;  /* 0x000000181929723e */ /* 0x000fe200000010ff */
[----:B------:R-:W0:Y:S04]  /*1b00*/  SHFL.BFLY PT, R20, R61, 0x1, 0x1f ;  /* 0x0c201f003d147f89 */ /* 0x000e2800000e0000 */
[----:B------:R-:W1:Y:S01]  /*1b10*/  SHFL.BFLY PT, R24, R63, 0x1, 0x1f ;  /* 0x0c201f003f187f89 */ /* 0x000e6200000e0000 */
[----:B------:R-:W-:Y:S01]  /*1b20*/  IMAD.U32 R21, RZ, RZ, UR5 ;  /* 0x00000005ff157e24 */ /* 0x000fe2000f8e00ff */
[----:B------:R-:W-:-:S04]  /*1b30*/  ISETP.LE.U32.AND P0, PT, R4, UR4, PT ;  /* 0x0000000404007c0c */ /* 0x000fc8000bf03070 */
[----:B------:R-:W-:Y:S02]  /*1b40*/  ISETP.GE.U32.AND.EX P0, PT, R21, RZ, PT, P0 ;  /* 0x000000ff1500720c */ /* 0x000fe40003f06100 */
[----:B------:R-:W-:Y:S02]  /*1b50*/  F2FP.BF16.F32.PACK_AB R42, R29, R60 ;  /* 0x0000003c1d2a723e */ /* 0x000fe400000010ff */
[----:B------:R-:W-:Y:S01]  /*1b60*/  F2FP.BF16.F32.PACK_AB R43, R75, R28 ;  /* 0x0000001c4b2b723e */ /* 0x000fe200000010ff */
[----:B------:R-:W-:Y:S01]  /*1b70*/  IMAD R12, R65, 0x20, R12 ;  /* 0x00000020410c7824 */ /* 0x000fe200078e020c */
[----:B------:R-:W-:-:S05]  /*1b80*/  LEA R18, R13, R18, 0x5 ;  /* 0x000000120d127211 */ /* 0x000fca00078e28ff */
[----:B------:R-:W-:Y:S01]  /*1b90*/  HMMA.16816.F32.BF16 R52, R40, R30, R52 ;  /* 0x0000001e2834723c */ /* 0x000fe20000041834 */
[----:B0-----:R-:W-:Y:S01]  /*1ba0*/  FADD R61, R61, R20 ;  /* 0x000000143d3d7221 */ /* 0x001fe20000000000 */
[----:B-1----:R-:W-:-:S06]  /*1bb0*/  FADD R63, R63, R24 ;  /* 0x000000183f3f7221 */ /* 0x002fcc0000000000 */
[----:B------:R-:W-:Y:S01]  /*1bc0*/  HMMA.16816.F32.BF16 R48, R40, R26, R48 ;  /* 0x0000001a2830723c */ /* 0x000fe20000041830 */
[----:B------:R-:W-:Y:S01]  /*1bd0*/  FFMA R19, R64, R19, R61 ;  /* 0x0000001340137223 */ /* 0x000fe2000000003d */
[----:B------:R-:W-:Y:S02]  /*1be0*/  IMAD.MOV.U32 R64, RZ, RZ, R59 ;  /* 0x000000ffff407224 */ /* 0x000fe400078e003b */
[----:B------:R-:W-:Y:S01]  /*1bf0*/  FFMA R11, R74, R11, R63 ;  /* 0x0000000b4a0b7223 */ /* 0x000fe2000000003f */
[----:B------:R-:W-:-:S03]  /*1c00*/  IMAD.MOV.U32 R74, RZ, RZ, R57 ;  /* 0x000000ffff4a7224 */ /* 0x000fc600078e0039 */
[C---:B------:R-:W-:Y:S08]  /*1c10*/  HMMA.16816.F32.BF16 R44, R40.reuse, R22, R44 ;  /* 0x00000016282c723c */ /* 0x040ff0000004182c */
[----:B------:R-:W-:Y:S01]  /*1c20*/  HMMA.16816.F32.BF16 R36, R40, R34, R36 ;  /* 0x000000222824723c */ /* 0x000fe20000041824 */
[----:B------:R-:W-:-:S04]  /*1c30*/  NOP ;  /* 0x0000000000007918 */ /* 0x000fc80000000000 */
[----:B------:R-:W-:-:S15]  /*1c40*/  @!P0 BRA `(.L_x_1) ;  /* 0xfffffff0001c8947 */ /* 0x000fde000383ffff */
.L_x_0:
[----:B------:R-:W-:Y:S01]  /*1c50*/  IMAD.SHL.U32 R4, R0, 0x4, RZ ;  /* 0x0000000400047824 */ /* 0x000fe200078e00ff */
[----:B------:R-:W-:Y:S01]  /*1c60*/  LEA R9, R7, UR6, 0x4 ;  /* 0x0000000607097c11 */ /* 0x000fe2000f8e20ff */
[----:B------:R-:W-:Y:S01]  /*1c70*/  BAR.SYNC.DEFER_BLOCKING 0x0 ;  /* 0x0000000000007b1d */ /* 0x000fe20000010000 */
[----:B------:R-:W-:Y:S02]  /*1c80*/  FSETP.GT.AND P3, PT, |R19|, 8.50705917302346158658e+37, PT ;  /* 0x7e8000001300780b */ /* 0x000fe40003f64200 */
[----:B------:R-:W-:Y:S01]  /*1c90*/  LOP3.LUT R4, R4, 0x3c0, RZ, 0xc0, !PT ;  /* 0x000003c004047812 */ /* 0x000fe200078ec0ff */
[----:B------:R-:W-:Y:S01]  /*1ca0*/  IMAD R7, R7, -0x8, R9 ;  /* 0xfffffff807077824 */ /* 0x000fe200078e0209 */
[C---:B------:R-:W-:Y:S01]  /*1cb0*/  FSETP.GEU.AND P1, PT, |R19|.reuse, 1.175494350822287508e-38, PT ;  /* 0x008000001300780b */ /* 0x040fe20003f2e200 */
[----:B------:R-:W0:Y:S01]  /*1cc0*/  LDCU.64 UR4, c[0x0][0x3e0] ;  /* 0x00007c00ff0477ac */ /* 0x000e220008000a00 */
[----:B------:R-:W-:Y:S01]  /*1cd0*/  FSETP.GEU.AND P4, PT, R19, 1.175494350822287508e-38, PT ;  /* 0x008000001300780b */ /* 0x000fe20003f8e000 */
[----:B------:R-:W-:-:S02]  /*1ce0*/  IMAD.IADD R13, R4, 0x1, R7 ;  /* 0x00000001040d7824 */ /* 0x000fc400078e0207 */
[C---:B------:R-:W-:Y:S01]  /*1cf0*/  FMUL R4, R19.reuse, 8388608 ;  /* 0x4b00000013047820 */ /* 0x040fe20000400000 */
[----:B------:R-:W-:Y:S01]  /*1d00*/  MOV R15, R11 ;  /* 0x0000000b000f7202 */ /* 0x000fe20000000f00 */
[----:B------:R-:W1:Y:S01]  /*1d10*/  LDC.64 R30, c[0x0][0x398] ;  /* 0x0000e600ff1e7b82 */ /* 0x000e620000000a00 */
[----:B------:R-:W-:Y:S02]  /*1d20*/  LOP3.LUT P0, RZ, R0, 0x100, RZ, 0xc0, !PT ;  /* 0x0000010000ff7812 */ /* 0x000fe4000780c0ff */
[----:B------:R-:W-:Y:S01]  /*1d30*/  FSEL R24, R4, R19, !P4 ;  /* 0x0000001304187208 */ /* 0x000fe20006000000 */
[----:B------:R-:W-:Y:S01]  /*1d40*/  @P3 FMUL R19, R19, 0.25 ;  /* 0x3e80000013133820 */ /* 0x000fe20000400000 */
[C---:B------:R-:W-:Y:S01]  /*1d50*/  FSETP.GT.AND P2, PT, |R15|.reuse, 8.50705917302346158658e+37, PT ;  /* 0x7e8000000f00780b */ /* 0x040fe20003f44200 */
[C---:B------:R-:W-:Y:S01]  /*1d60*/  FMUL R4, R15.reuse, 8388608 ;  /* 0x4b0000000f047820 */ /* 0x040fe20000400000 */
[----:B------:R-:W-:Y:S01]  /*1d70*/  LOP3.LUT R10, R0, 0x8, RZ, 0xc0, !PT ;  /* 0x00000008000a7812 */ /* 0x000fe200078ec0ff */
[----:B------:R-:W-:Y:S01]  /*1d80*/  VIADD R0, R24, 0xc0cafb0d ;  /* 0xc0cafb0d18007836 */ /* 0x000fe20000000000 */
[----:B------:R-:W-:Y:S01]  /*1d90*/  FSETP.GEU.AND P6, PT, |R15|, 1.175494350822287508e-38, PT ;  /* 0x008000000f00780b */ /* 0x000fe20003fce200 */
[----:B------:R-:W-:Y:S01]  /*1da0*/  @!P1 FMUL R19, R19, 16777216 ;  /* 0x4b80000013139820 */ /* 0x000fe20000400000 */
[----:B------:R-:W-:Y:S01]  /*1db0*/  FSETP.GEU.AND P5, PT, R15, 1.175494350822287508e-38, PT ;  /* 0x008000000f00780b */ /* 0x000fe20003fae000 */
[----:B------:R-:W-:Y:S01]  /*1dc0*/  IMAD R11, R10, 0x200, R9 ;  /* 0x000002000a0b7824 */ /* 0x000fe200078e0209 */
[----:B------:R-:W-:Y:S01]  /*1dd0*/  LOP3.LUT R7, R0, 0xff800000, RZ, 0xc0, !PT ;  /* 0xff80000000077812 */ /* 0x000fe200078ec0ff */
[----:B------:R-:W2:Y:S01]  /*1de0*/  MUFU.RCP R18, R19 ;  /* 0x0000001300127308 */ /* 0x000ea20000001000 */
[----:B------:R-:W-:Y:S01]  /*1df0*/  FSEL R25, R4, R15, !P5 ;  /* 0x0000000f04197208 */ /* 0x000fe20006800000 */
[----:B------:R-:W-:Y:S01]  /*1e00*/  @P3 FMUL R49, R49, 0.25 ;  /* 0x3e80000031313820 */ /* 0x000fe20000400000 */
[----:B------:R-:W-:Y:S01]  /*1e10*/  FSEL R4, RZ, -23, P4 ;  /* 0xc1b80000ff047808 */ /* 0x000fe20002000000 */
[----:B------:R-:W-:Y:S01]  /*1e20*/  @P2 FMUL R15, R15, 0.25 ;  /* 0x3e8000000f0f2820 */ /* 0x000fe20000400000 */
[----:B------:R-:W-:Y:S01]  /*1e30*/  I2FP.F32.S32 R9, R7 ;  /* 0x0000000700097245 */ /* 0x000fe20000201400 */
[----:B------:R-:W-:Y:S01]  /*1e40*/  @P3 FMUL R53, R53, 0.25 ;  /* 0x3e80000035353820 */ /* 0x000fe20000400000 */
[----:B------:R-:W-:Y:S01]  /*1e50*/  LOP3.LUT R8, R8, 0xf80, RZ, 0xc0, !PT ;  /* 0x00000f8008087812 */ /* 0x000fe200078ec0ff */
[----:B------:R-:W-:Y:S01]  /*1e60*/  @!P6 FMUL R15, R15, 16777216 ;  /* 0x4b8000000f0fe820 */ /* 0x000fe20000400000 */
[----:B------:R-:W-:Y:S01]  /*1e70*/  @!P1 FMUL R49, R49, 16777216 ;  /* 0x4b80000031319820 */ /* 0x000fe20000400000 */
[----:B------:R-:W-:Y:S01]  /*1e80*/  FFMA.FTZ R4, R9, 1.1920928955078125e-07, R4 ;  /* 0x3400000009047823 */ /* 0x000fe20000010004 */
[----:B------:R-:W-:Y:S01]  /*1e90*/  IADD3 R9, PT, PT, R25, -0x3f3504f3, RZ ;  /* 0xc0cafb0d19097810 */ /* 0x000fe20007ffe0ff */
[----:B------:R-:W-:Y:S01]  /*1ea0*/  @!P1 FMUL R53, R53, 16777216 ;  /* 0x4b80000035359820 */ /* 0x000fe20000400000 */
[----:B------:R-:W-:Y:S01]  /*1eb0*/  IMAD.IADD R23, R8, 0x1, R11 ;  /* 0x0000000108177824 */ /* 0x000fe200078e020b */
[----:B------:R-:W3:Y:S01]  /*1ec0*/  MUFU.RCP R15, R15 ;  /* 0x0000000f000f7308 */ /* 0x000ee20000001000 */
[----:B------:R-:W-:Y:S01]  /*1ed0*/  LOP3.LUT R12, R9, 0xff800000, RZ, 0xc0, !PT ;  /* 0xff800000090c7812 */ /* 0x000fe200078ec0ff */
[----:B------:R-:W-:Y:S01]  /*1ee0*/  IMAD.IADD R7, R24, 0x1, -R7 ;  /* 0x0000000118077824 */ /* 0x000fe200078e0a07 */
[----:B------:R-:W-:Y:S01]  /*1ef0*/  FSEL R8, RZ, -23, P5 ;  /* 0xc1b80000ff087808 */ /* 0x000fe20002800000 */
[C---:B--2---:R-:W-:Y:S01]  /*1f00*/  FMUL R14, R18.reuse, R49 ;  /* 0x00000031120e7220 */ /* 0x044fe20000400000 */
[----:B------:R-:W-:Y:S01]  /*1f10*/  I2FP.F32.S32 R9, R12 ;  /* 0x0000000c00097245 */ /* 0x000fe20000201400 */
[----:B------:R-:W-:Y:S01]  /*1f20*/  FMUL R19, R18, R53 ;  /* 0x0000003512137220 */ /* 0x000fe20000400000 */
[----:B------:R-:W-:Y:S01]  /*1f30*/  LEA.HI R0, R10, R13, RZ, 0x1f ;  /* 0x0000000d0a007211 */ /* 0x000fe200078ff8ff */
[----:B------:R-:W-:Y:S01]  /*1f40*/  @P2 FMUL R51, R51, 0.25 ;  /* 0x3e80000033332820 */ /* 0x000fe20000400000 */
[----:B------:R-:W-:Y:S01]  /*1f50*/  @P2 FMUL R50, R50, 0.25 ;  /* 0x3e80000032322820 */ /* 0x000fe20000400000 */
[----:B------:R-:W-:Y:S01]  /*1f60*/  @P2 FMUL R55, R55, 0.25 ;  /* 0x3e80000037372820 */ /* 0x000fe20000400000 */
[----:B------:R-:W-:Y:S01]  /*1f70*/  @P2 FMUL R54, R54, 0.25 ;  /* 0x3e80000036362820 */ /* 0x000fe20000400000 */
[----:B------:R-:W-:Y:S01]  /*1f80*/  @P3 FMUL R48, R48, 0.25 ;  /* 0x3e80000030303820 */ /* 0x000fe20000400000 */
[----:B------:R-:W-:Y:S01]  /*1f90*/  @P3 FMUL R52, R52, 0.25 ;  /* 0x3e80000034343820 */ /* 0x000fe20000400000 */
[----:B------:R-:W-:Y:S01]  /*1fa0*/  FFMA.FTZ R13, R9, 1.1920928955078125e-07, R8 ;  /* 0x34000000090d7823 */ /* 0x000fe20000010008 */
[----:B------:R-:W-:Y:S01]  /*1fb0*/  F2FP.BF16.F32.PACK_AB R9, R14, R19 ;  /* 0x000000130e09723e */ /* 0x000fe200000010ff */
[----:B------:R-:W-:-:S02]  /*1fc0*/  IMAD.IADD R12, R25, 0x1, -R12 ;  /* 0x00000001190c7824 */ /* 0x000fc400078e0a0c */
[----:B------:R-:W-:Y:S01]  /*1fd0*/  FADD R7, R7, -1 ;  /* 0xbf80000007077421 */ /* 0x000fe20000000000 */
[----:B------:R-:W-:Y:S02]  /*1fe0*/  IMAD.MOV.U32 R19, RZ, RZ, 0x3dc6b27f ;  /* 0x3dc6b27fff137424 */ /* 0x000fe400078e00ff */
[----:B------:R-:W-:Y:S01]  /*1ff0*/  @!P6 FMUL R51, R51, 16777216 ;  /* 0x4b8000003333e820 */ /* 0x000fe20000400000 */
[----:B------:R-:W-:Y:S01]  /*2000*/  @!P6 FMUL R50, R50, 16777216 ;  /* 0x4b8000003232e820 */ /* 0x000fe20000400000 */
[----:B------:R-:W-:Y:S01]  /*2010*/  @!P6 FMUL R55, R55, 16777216 ;  /* 0x4b8000003737e820 */ /* 0x000fe20000400000 */
[----:B------:R-:W-:Y:S01]  /*2020*/  @!P6 FMUL R54, R54, 16777216 ;  /* 0x4b8000003636e820 */ /* 0x000fe20000400000 */
[----:B------:R-:W-:Y:S01]  /*2030*/  @!P1 FMUL R48, R48, 16777216 ;  /* 0x4b80000030309820 */ /* 0x000fe20000400000 */
[----:B------:R-:W-:Y:S01]  /*2040*/  @!P1 FMUL R52, R52, 16777216 ;  /* 0x4b80000034349820 */ /* 0x000fe20000400000 */
[----:B------:R-:W-:Y:S01]  /*2050*/  FADD R14, R12, -1 ;  /* 0xbf8000000c0e7421 */ /* 0x000fe20000000000 */
[----:B------:R-:W-:Y:S01]  /*2060*/  @P2 FMUL R39, R39, 0.25 ;  /* 0x3e80000027272820 */ /* 0x000fe20000400000 */
[----:B------:R-:W-:Y:S01]  /*2070*/  @P2 FMUL R38, R38, 0.25 ;  /* 0x3e80000026262820 */ /* 0x000fe20000400000 */
[----:B------:R-:W-:Y:S01]  /*2080*/  @P2 FMUL R47, R47, 0.25 ;  /* 0x3e8000002f2f2820 */ /* 0x000fe20000400000 */
[----:B------:R-:W-:Y:S01]  /*2090*/  @P2 FMUL R46, R46, 0.25 ;  /* 0x3e8000002e2e2820 */ /* 0x000fe20000400000 */
[----:B------:R-:W-:Y:S01]  /*20a0*/  FFMA.FTZ R12, R7, R19, -0.16845393180847167969 ;  /* 0xbe2c7f30070c7423 */ /* 0x000fe20000010013 */
[C---:B---3--:R-:W-:Y:S01]  /*20b0*/  FMUL R11, R15.reuse, R51 ;  /* 0x000000330f0b7220 */ /* 0x048fe20000400000 */
[C---:B------:R-:W-:Y:S01]  /*20c0*/  FMUL R10, R15.reuse, R50 ;  /* 0x000000320f0a7220 */ /* 0x040fe20000400000 */
[C---:B------:R-:W-:Y:S01]  /*20d0*/  FMUL R16, R18.reuse, R48 ;  /* 0x0000003012107220 */ /* 0x040fe20000400000 */
[----:B------:R-:W-:Y:S01]  /*20e0*/  FMUL R21, R18, R52 ;  /* 0x0000003412157220 */ /* 0x000fe20000400000 */
[C---:B------:R-:W-:Y:S01]  /*20f0*/  FMUL R17, R15.reuse, R54 ;  /* 0x000000360f117220 */ /* 0x040fe20000400000 */
[----:B------:R-:W-:Y:S01]  /*2100*/  FMUL R20, R15, R55 ;  /* 0x000000370f147220 */ /* 0x000fe20000400000 */
[----:B------:R-:W-:Y:S01]  /*2110*/  @!P6 FMUL R39, R39, 16777216 ;  /* 0x4b8000002727e820 */ /* 0x000fe20000400000 */
[----:B------:R-:W-:Y:S01]  /*2120*/  @!P6 FMUL R38, R38, 16777216 ;  /* 0x4b8000002626e820 */ /* 0x000fe20000400000 */
[----:B------:R-:W-:Y:S01]  /*2130*/  @!P6 FMUL R47, R47, 16777216 ;  /* 0x4b8000002f2fe820 */ /* 0x000fe20000400000 */
[----:B------:R-:W-:Y:S01]  /*2140*/  @!P6 FMUL R46, R46, 16777216 ;  /* 0x4b8000002e2ee820 */ /* 0x000fe20000400000 */
[----:B------:R-:W-:Y:S01]  /*2150*/  FFMA.FTZ R12, R7, R12, 0.1716887056827545166 ;  /* 0x3e2fcf2a070c7423 */ /* 0x000fe2000001000c */
[----:B------:R-:W-:Y:S01]  /*2160*/  F2FP.BF16.F32.PACK_AB R8, R16, R21 ;  /* 0x000000151008723e */ /* 0x000fe200000010ff */
[C---:B------:R-:W-:Y:S01]  /*2170*/  FMUL R16, R15.reuse, R39 ;  /* 0x000000270f107220 */ /* 0x040fe20000400000 */
[----:B------:R-:W-:Y:S01]  /*2180*/  F2FP.BF16.F32.PACK_AB R10, R10, R17 ;  /* 0x000000110a0a723e */ /* 0x000fe200000010ff */
[----:B------:R-:W-:Y:S01]  /*2190*/  FMUL R17, R15, R38 ;  /* 0x000000260f117220 */ /* 0x000fe20000400000 */
[----:B------:R-:W-:Y:S01]  /*21a0*/  F2FP.BF16.F32.PACK_AB R11, R11, R20 ;  /* 0x000000140b0b723e */ /* 0x000fe200000010ff */
[C---:B------:R-:W-:Y:S01]  /*21b0*/  FMUL R21, R15.reuse, R47 ;  /* 0x0000002f0f157220 */ /* 0x040fe20000400000 */
[----:B------:R-:W-:Y:S01]  /*21c0*/  FMUL R20, R15, R46 ;  /* 0x0000002e0f147220 */ /* 0x000fe20000400000 */
[----:B------:R-:W-:Y:S01]  /*21d0*/  FFMA.FTZ R12, R7, R12, -0.17900948226451873779 ;  /* 0xbe374e43070c7423 */ /* 0x000fe2000001000c */
[C---:B------:R-:W-:Y:S01]  /*21e0*/  FFMA.FTZ R15, R14.reuse, R19, -0.16845393180847167969 ;  /* 0xbe2c7f300e0f7423 */ /* 0x040fe20000010013 */
[----:B------:R-:W-:Y:S01]  /*21f0*/  STSM.16.M88.4 [R23], R8 ;  /* 0x0000000817007844 */ /* 0x000fe20000000200 */
[----:B------:R-:W-:Y:S01]  /*2200*/  LEA R28, R5, UR6, 0x4 ;  /* 0x00000006051c7c11 */ /* 0x000fe2000f8e20ff */
[C---:B------:R-:W-:Y:S01]  /*2210*/  FFMA.FTZ R12, R7.reuse, R12, 0.20512372255325317383 ;  /* 0x3e520bf4070c7423 */ /* 0x040fe2000001000c */
[----:B------:R-:W-:Y:S01]  /*2220*/  FFMA.FTZ R15, R14, R15, 0.1716887056827545166 ;  /* 0x3e2fcf2a0e0f7423 */ /* 0x000fe2000001000f */
[----:B------:R-:W-:Y:S01]  /*2230*/  BAR.SYNC.DEFER_BLOCKING 0x0 ;  /* 0x0000000000007b1d */ /* 0x000fe20000010000 */
[----:B------:R-:W-:Y:S01]  /*2240*/  ISETP.GE.U32.AND P2, PT, R24, 0x7f800000, PT ;  /* 0x7f8000001800780c */ /* 0x000fe20003f46070 */
[----:B------:R-:W-:Y:S01]  /*2250*/  FFMA.FTZ R12, R7, R12, -0.24046532809734344482 ;  /* 0xbe763c8b070c7423 */ /* 0x000fe2000001000c */
[----:B------:R-:W-:Y:S01]  /*2260*/  FFMA.FTZ R15, R14, R15, -0.17900948226451873779 ;  /* 0xbe374e430e0f7423 */ /* 0x000fe2000001000f */
[----:B------:R-:W-:Y:S01]  /*2270*/  @P3 FMUL R37, R37, 0.25 ;  /* 0x3e80000025253820 */ /* 0x000fe20000400000 */
[----:B------:R-:W-:Y:S01]  /*2280*/  @P3 FMUL R36, R36, 0.25 ;  /* 0x3e80000024243820 */ /* 0x000fe20000400000 */
[----:B------:R-:W-:Y:S01]  /*2290*/  FFMA.FTZ R12, R7, R12, 0.28857114911079406738 ;  /* 0x3e93bf99070c7423 */ /* 0x000fe2000001000c */
[C---:B------:R-:W-:Y:S01]  /*22a0*/  FFMA.FTZ R15, R14.reuse, R15, 0.20512372255325317383 ;  /* 0x3e520bf40e0f7423 */ /* 0x040fe2000001000f */
[----:B------:R-:W2:Y:S01]  /*22b0*/  LDC R38, c[0x0][0x3e8] ;  /* 0x0000fa00ff267b82 */ /* 0x000ea20000000800 */
[----:B------:R-:W-:Y:S01]  /*22c0*/  @P3 FMUL R45, R45, 0.25 ;  /* 0x3e8000002d2d3820 */ /* 0x000fe20000400000 */
[----:B------:R-:W-:Y:S01]  /*22d0*/  FFMA.FTZ R12, R7, R12, -0.36067417263984680176 ;  /* 0xbeb8aa49070c7423 */ /* 0x000fe2000001000c */
[----:B------:R-:W-:Y:S01]  /*22e0*/  FFMA.FTZ R15, R14, R15, -0.24046532809734344482 ;  /* 0xbe763c8b0e0f7423 */ /* 0x000fe2000001000f */
[----:B------:R-:W-:Y:S01]  /*22f0*/  @P3 FMUL R44, R44, 0.25 ;  /* 0x3e8000002c2c3820 */ /* 0x000fe20000400000 */
[----:B------:R-:W-:Y:S01]  /*2300*/  ISETP.GE.U32.AND P3, PT, R25, 0x7f800000, PT ;  /* 0x7f8000001900780c */ /* 0x000fe20003f66070 */
[----:B------:R-:W-:Y:S01]  /*2310*/  FFMA.FTZ R12, R7, R12, 0.48089820146560668945 ;  /* 0x3ef6384a070c7423 */ /* 0x000fe2000001000c */
[----:B------:R-:W-:Y:S01]  /*2320*/  FFMA.FTZ R15, R14, R15, 0.28857114911079406738 ;  /* 0x3e93bf990e0f7423 */ /* 0x000fe2000001000f */
[----:B------:R-:W-:Y:S01]  /*2330*/  @!P1 FMUL R37, R37, 16777216 ;  /* 0x4b80000025259820 */ /* 0x000fe20000400000 */
[----:B------:R-:W-:Y:S01]  /*2340*/  @!P1 FMUL R36, R36, 16777216 ;  /* 0x4b80000024249820 */ /* 0x000fe20000400000 */
[----:B------:R-:W-:Y:S01]  /*2350*/  FFMA.FTZ R12, R7, R12, -0.72134751081466674805 ;  /* 0xbf38aa3b070c7423 */ /* 0x000fe2000001000c */
[----:B------:R-:W-:Y:S01]  /*2360*/  FFMA.FTZ R15, R14, R15, -0.36067417263984680176 ;  /* 0xbeb8aa490e0f7423 */ /* 0x000fe2000001000f */
[----:B------:R-:W-:Y:S01]  /*2370*/  @!P1 FMUL R45, R45, 16777216 ;  /* 0x4b8000002d2d9820 */ /* 0x000fe20000400000 */
[----:B------:R-:W-:Y:S01]  /*2380*/  @!P1 FMUL R44, R44, 16777216 ;  /* 0x4b8000002c2c9820 */ /* 0x000fe20000400000 */
[C---:B------:R-:W-:Y:S01]  /*2390*/  FMUL R12, R7.reuse, R12 ;  /* 0x0000000c070c7220 */ /* 0x040fe20000400000 */
[C---:B------:R-:W-:Y:S01]  /*23a0*/  FFMA.FTZ R15, R14.reuse, R15, 0.48089820146560668945 ;  /* 0x3ef6384a0e0f7423 */ /* 0x040fe2000001000f */
[----:B------:R-:W3:Y:S01]  /*23b0*/  LDS.128 R8, [R28] ;  /* 0x000000001c087984 */ /* 0x000ee20000000c00 */
[----:B0-----:R-:W-:Y:S01]  /*23c0*/  UIMAD UR4, UR7, UR4, URZ ;  /* 0x00000004070472a4 */ /* 0x001fe2000f8e02ff */
[C---:B------:R-:W-:Y:S01]  /*23d0*/  FMUL R12, R7.reuse, R12 ;  /* 0x0000000c070c7220 */ /* 0x040fe20000400000 */
[----:B------:R-:W-:Y:S01]  /*23e0*/  FFMA.FTZ R15, R14, R15, -0.72134751081466674805 ;  /* 0xbf38aa3b0e0f7423 */ /* 0x000fe2000001000f */
[C---:B------:R-:W-:Y:S01]  /*23f0*/  FMUL R5, R18.reuse, R37 ;  /* 0x0000002512057220 */ /* 0x040fe20000400000 */
[----:B------:R-:W-:Y:S01]  /*2400*/  FMUL R19, R18, R36 ;  /* 0x0000002412137220 */ /* 0x000fe20000400000 */
[----:B------:R-:W-:Y:S01]  /*2410*/  FFMA.FTZ R7, R7, 1.4426950216293334961, R12 ;  /* 0x3fb8aa3b07077823 */ /* 0x000fe2000001000c */
[----:B------:R-:W-:Y:S01]  /*2420*/  FMUL R15, R14, R15 ;  /* 0x0000000f0e0f7220 */ /* 0x000fe20000400000 */
[----:B------:R-:W-:Y:S01]  /*2430*/  FMUL R22, R18, R45 ;  /* 0x0000002d12167220 */ /* 0x000fe20000400000 */
[----:B------:R-:W-:-:S02]  /*2440*/  IMAD R12, R2, UR5, RZ ;  /* 0x00000005020c7c24 */ /* 0x000fc4000f8e02ff */
[----:B------:R-:W-:Y:S01]  /*2450*/  FADD R7, R4, R7 ;  /* 0x0000000704077221 */ /* 0x000fe20000000000 */
[----:B------:R-:W-:Y:S01]  /*2460*/  FMUL R15, R14, R15 ;  /* 0x0000000f0e0f7220 */ /* 0x000fe20000400000 */
[----:B------:R-:W-:Y:S01]  /*2470*/  @P2 MOV R4, 0x7f800000 ;  /* 0x7f80000000042802 */ /* 0x000fe20000000f00 */
[----:B------:R-:W-:Y:S01]  /*2480*/  FMUL R18, R18, R44 ;  /* 0x0000002c12127220 */ /* 0x000fe20000400000 */
[----:B------:R-:W-:Y:S01]  /*2490*/  USHF.L.U32 UR8, UR4, 0x1, URZ ;  /* 0x0000000104087899 */ /* 0x000fe200080006ff */
[----:B------:R-:W-:Y:S01]  /*24a0*/  FFMA.FTZ R14, R14, 1.4426950216293334961, R15 ;  /* 0x3fb8aa3b0e0e7823 */ /* 0x000fe2000001000f */
[C---:B------:R-:W-:Y:S01]  /*24b0*/  FSETP.NEU.AND P1, PT, R24.reuse, RZ, PT ;  /* 0x000000ff1800720b */ /* 0x040fe20003f2d000 */
[----:B------:R-:W-:Y:S01]  /*24c0*/  @P2 FFMA.FTZ R7, R24, R4, +INF ;  /* 0x7f80000018072423 */ /* 0x000fe20000010004 */
[----:B------:R-:W-:Y:S02]  /*24d0*/  @P3 IMAD.MOV.U32 R4, RZ, RZ, 0x7f800000 ;  /* 0x7f800000ff043424 */ /* 0x000fe400078e00ff */
[----:B------:R-:W-:Y:S01]  /*24e0*/  FADD R32, R13, R14 ;  /* 0x0000000e0d207221 */ /* 0x000fe20000000000 */
[C---:B------:R-:W-:Y:S01]  /*24f0*/  IMAD.SHL.U32 R13, R12.reuse, 0x2, RZ ;  /* 0x000000020c0d7824 */ /* 0x040fe200078e00ff */
[C---:B------:R-:W-:Y:S01]  /*2500*/  FSETP.NEU.AND P2, PT, R25.reuse, RZ, PT ;  /* 0x000000ff1900720b */ /* 0x040fe20003f4d000 */
[----:B------:R-:W-:Y:S01]  /*2510*/  @P3 FFMA.FTZ R32, R25, R4, +INF ;  /* 0x7f80000019203423 */ /* 0x000fe20000010004 */
[----:B--2---:R-:W-:Y:S01]  /*2520*/  IMAD R3, R3, R38, RZ ;  /* 0x0000002603037224 */ /* 0x004fe200078e02ff */
[----:B------:R-:W-:Y:S01]  /*2530*/  F2FP.BF16.F32.PACK_AB R24, R19, R18 ;  /* 0x000000121318723e */ /* 0x000fe200000010ff */
[----:B------:R-:W-:Y:S01]  /*2540*/  UIMAD.WIDE UR4, UR4, 0x2, URZ ;  /* 0x00000002040478a5 */ /* 0x000fe2000f8e02ff */
[----:B------:R-:W-:Y:S01]  /*2550*/  F2FP.BF16.F32.PACK_AB R25, R5, R22 ;  /* 0x000000160519723e */ /* 0x000fe200000010ff */
[----:B------:R-:W-:Y:S01]  /*2560*/  IMAD.HI R12, R12, 0x2, RZ ;  /* 0x000000020c0c7827 */ /* 0x000fe200078e02ff */
[----:B------:R-:W-:-:S02]  /*2570*/  F2FP.BF16.F32.PACK_AB R26, R17, R20 ;  /* 0x00000014111a723e */ /* 0x000fc400000010ff */
[----:B------:R-:W-:Y:S01]  /*2580*/  F2FP.BF16.F32.PACK_AB R27, R16, R21 ;  /* 0x00000015101b723e */ /* 0x000fe200000010ff */
[----:B------:R-:W-:Y:S01]  /*2590*/  BAR.SYNC.DEFER_BLOCKING 0x0 ;  /* 0x0000000000007b1d */ /* 0x000fe20000010000 */
[----:B-1----:R-:W-:Y:S01]  /*25a0*/  IADD3 R30, P4, P5, R13, UR8, R30 ;  /* 0x000000080d1e7c10 */ /* 0x002fe2000fd9e01e */
[----:B------:R-:W-:Y:S01]  /*25b0*/  IMAD R13, R38, 0x2, R3 ;  /* 0x00000002260d7824 */ /* 0x000fe200078e0203 */
[----:B------:R-:W-:Y:S02]  /*25c0*/  FSEL R32, R32, -INF , P2 ;  /* 0xff80000020207808 */ /* 0x000fe40001000000 */
[----:B------:R-:W-:Y:S01]  /*25d0*/  IADD3.X R34, PT, PT, R12, UR5, R31, P4, P5 ;  /* 0x000000050c227c10 */ /* 0x000fe2000a7ea41f */
[----:B------:R-:W0:Y:S01]  /*25e0*/  LDCU UR4, c[0x0][0x3ec] ;  /* 0x00007d80ff0477ac */ /* 0x000e220008000800 */
[----:B------:R-:W-:Y:S02]  /*25f0*/  LEA R14, R38, R13, 0x1 ;  /* 0x0000000d260e7211 */ /* 0x000fe400078e08ff */
[----:B------:R-:W-:-:S02]  /*2600*/  LEA R4, P3, R3, R30, 0x1 ;  /* 0x0000001e03047211 */ /* 0x000fc400078608ff */
[----:B------:R-:W-:Y:S01]  /*2610*/  LEA R12, P4, R13, R30, 0x1 ;  /* 0x0000001e0d0c7211 */ /* 0x000fe200078808ff */
[----:B------:R-:W-:Y:S01]  /*2620*/  IMAD R15, R38, 0x2, R14 ;  /* 0x00000002260f7824 */ /* 0x000fe200078e020e */
[----:B------:R-:W-:Y:S02]  /*2630*/  LEA.HI.X.SX32 R5, R3, R34, 0x1, P3 ;  /* 0x0000002203057211 */ /* 0x000fe400018f0eff */
[----:B------:R-:W-:Y:S01]  /*2640*/  LEA R16, P3, R14, R30, 0x1 ;  /* 0x0000001e0e107211 */ /* 0x000fe200078608ff */
[----:B------:R-:W-:Y:S01]  /*2650*/  IMAD R3, R38, 0x2, R15 ;  /* 0x0000000226037824 */ /* 0x000fe200078e020f */
[-C--:B------:R-:W-:Y:S02]  /*2660*/  LEA.HI.X.SX32 R13, R13, R34.reuse, 0x1, P4 ;  /* 0x000000220d0d7211 */ /* 0x080fe400020f0eff */
[----:B------:R-:W-:Y:S01]  /*2670*/  LEA.HI.X.SX32 R17, R14, R34, 0x1, P3 ;  /* 0x000000220e117211 */ /* 0x000fe200018f0eff */
[----:B------:R-:W-:Y:S01]  /*2680*/  IMAD R20, R38, 0x2, R3 ;  /* 0x0000000226147824 */ /* 0x000fe200078e0203 */
[----:B------:R-:W-:-:S02]  /*2690*/  LEA R18, P3, R15, R30, 0x1 ;  /* 0x0000001e0f127211 */ /* 0x000fc400078608ff */
[----:B---3--:R-:W-:Y:S01]  /*26a0*/  PRMT R33, R9, 0x7632, R33 ;  /* 0x0000763209217816 */ /* 0x008fe20000000021 */
[----:B------:R1:W-:Y:S01]  /*26b0*/  STSM.16.M88.4 [R23], R24 ;  /* 0x0000001817007844 */ /* 0x0003e20000000200 */
[----:B------:R-:W-:Y:S01]  /*26c0*/  LEA R21, R38, R20, 0x1 ;  /* 0x0000001426157211 */ /* 0x000fe200078e08ff */
[----:B0-----:R-:W-:Y:S01]  /*26d0*/  UIMAD UR4, UR7, UR4, URZ ;  /* 0x00000004070472a4 */ /* 0x001fe2000f8e02ff */
[----:B------:R-:W-:Y:S01]  /*26e0*/  LEA.HI.X.SX32 R19, R15, R34, 0x1, P3 ;  /* 0x000000220f137211 */ /* 0x000fe200018f0eff */
[----:B------:R-:W-:Y:S01]  /*26f0*/  BAR.SYNC.DEFER_BLOCKING 0x0 ;  /* 0x0000000000007b1d */ /* 0x000fe20000010000 */
[----:B------:R-:W-:Y:S01]  /*2700*/  PRMT R36, R10, 0x7632, R36 ;  /* 0x000076320a247816 */ /* 0x000fe20000000024 */
[----:B------:R-:W-:Y:S01]  /*2710*/  USHF.L.U32 UR7, UR4, 0x2, URZ ;  /* 0x0000000204077899 */ /* 0x000fe200080006ff */
[----:B------:R-:W-:Y:S01]  /*2720*/  PRMT R37, R11, 0x7632, R37 ;  /* 0x000076320b257816 */ /* 0x000fe20000000025 */
[----:B------:R-:W-:Y:S01]  /*2730*/  UIMAD.WIDE UR4, UR4, 0x4, URZ ;  /* 0x00000004040478a5 */ /* 0x000fe2000f8e02ff */
[----:B-1----:R-:W-:-:S04]  /*2740*/  IMAD R23, R38, 0x2, R21 ;  /* 0x0000000226177824 */ /* 0x002fc800078e0215 */
[----:B------:R-:W-:-:S05]  /*2750*/  IMAD R24, R38, 0x2, R23 ;  /* 0x0000000226187824 */ /* 0x000fca00078e0217 */
[-C--:B------:R-:W-:Y:S01]  /*2760*/  LEA R22, P5, R24, R30.reuse, 0x1 ;  /* 0x0000001e18167211 */ /* 0x080fe200078a08ff */
[----:B------:R0:W-:Y:S04]  /*2770*/  STG.E.U16 desc[UR10][R4.64], R8 ;  /* 0x0000000804007986 */ /* 0x0001e8000c10150a */
[----:B------:R-:W-:Y:S04]  /*2780*/  STG.E.U16 desc[UR10][R12.64], R9 ;  /* 0x000000090c007986 */ /* 0x000fe8000c10150a */
[----:B------:R-:W1:Y:S01]  /*2790*/  LDS.128 R12, [R28] ;  /* 0x000000001c0c7984 */ /* 0x000e620000000c00 */
[----:B0-----:R-:W-:-:S03]  /*27a0*/  LEA R4, P3, R3, R30, 0x1 ;  /* 0x0000001e03047211 */ /* 0x001fc600078608ff */
[----:B------:R0:W-:Y:S01]  /*27b0*/  STG.E.U16 desc[UR10][R16.64], R10 ;  /* 0x0000000a10007986 */ /* 0x0001e2000c10150a */
[----:B------:R-:W-:Y:S01]  /*27c0*/  LEA.HI.X.SX32 R5, R3, R34, 0x1, P3 ;  /* 0x0000002203057211 */ /* 0x000fe200018f0eff */
[C---:B------:R-:W-:Y:S02]  /*27d0*/  IMAD R3, R38.reuse, 0x2, R24 ;  /* 0x0000000226037824 */ /* 0x040fe400078e0218 */
[----:B------:R-:W-:Y:S03]  /*27e0*/  STG.E.U16 desc[UR10][R18.64], R11 ;  /* 0x0000000b12007986 */ /* 0x000fe6000c10150a */
[----:B------:R-:W-:Y:S02]  /*27f0*/  LEA R25, R38, R3, 0x1 ;  /* 0x0000000326197211 */ /* 0x000fe400078e08ff */
[----:B0-----:R-:W-:-:S03]  /*2800*/  PRMT R17, R8, 0x7632, R17 ;  /* 0x0000763208117816 */ /* 0x001fc60000000011 */
[----:B------:R-:W-:Y:S01]  /*2810*/  IMAD R26, R38, 0x2, R25 ;  /* 0x00000002261a7824 */ /* 0x000fe200078e0219 */
[----:B------:R-:W-:Y:S01]  /*2820*/  LEA R8, P3, R20, R30, 0x1 ;  /* 0x0000001e14087211 */ /* 0x000fe200078608ff */
[----:B------:R0:W-:Y:S02]  /*2830*/  STG.E.U16 desc[UR10][R4.64], R17 ;  /* 0x0000001104007986 */ /* 0x0001e4000c10150a */
[----:B------:R-:W-:Y:S01]  /*2840*/  IMAD R27, R38, 0x2, R26 ;  /* 0x00000002261b7824 */ /* 0x000fe200078e021a */
[----:B------:R-:W-:Y:S02]  /*2850*/  LEA.HI.X.SX32 R9, R20, R34, 0x1, P3 ;  /* 0x0000002214097211 */ /* 0x000fe400018f0eff */
[-C--:B------:R-:W-:Y:S01]  /*2860*/  LEA R16, P3, R21, R30.reuse, 0x1 ;  /* 0x0000001e15107211 */ /* 0x080fe200078608ff */
[C---:B------:R-:W-:Y:S01]  /*2870*/  IMAD R29, R38.reuse, 0x2, R27 ;  /* 0x00000002261d7824 */ /* 0x040fe200078e021b */
[----:B------:R-:W-:Y:S01]  /*2880*/  LEA R20, P4, R23, R30, 0x1 ;  /* 0x0000001e17147211 */ /* 0x000fe200078808ff */
[----:B------:R2:W-:Y:S03]  /*2890*/  STG.E.U16 desc[UR10][R8.64], R33 ;  /* 0x0000002108007986 */ /* 0x0005e6000c10150a */
[----:B------:R-:W-:-:S02]  /*28a0*/  LEA R31, R38, R29, 0x1 ;  /* 0x0000001d261f7211 */ /* 0x000fc400078e08ff */
[----:B0-----:R-:W-:Y:S02]  /*28b0*/  LEA.HI.X.SX32 R17, R21, R34, 0x1, P3 ;  /* 0x0000002215117211 */ /* 0x001fe400018f0eff */
[----:B------:R-:W-:Y:S02]  /*28c0*/  LEA R4, P3, R3, R30, 0x1 ;  /* 0x0000001e03047211 */ /* 0x000fe400078608ff */
[-C--:B------:R-:W-:Y:S01]  /*28d0*/  LEA.HI.X.SX32 R21, R23, R34.reuse, 0x1, P4 ;  /* 0x0000002217157211 */ /* 0x080fe200020f0eff */
[----:B------:R-:W-:Y:S01]  /*28e0*/  STG.E.U16 desc[UR10][R16.64], R36 ;  /* 0x0000002410007986 */ /* 0x000fe2000c10150a */
[----:B------:R-:W-:Y:S02]  /*28f0*/  LEA.HI.X.SX32 R23, R24, R34, 0x1, P5 ;  /* 0x0000002218177211 */ /* 0x000fe400028f0eff */
[-C--:B------:R-:W-:Y:S01]  /*2900*/  LEA R10, P4, R25, R30.reuse, 0x1 ;  /* 0x0000001e190a7211 */ /* 0x080fe200078808ff */
[----:B------:R-:W-:Y:S01]  /*2910*/  STG.E.U16 desc[UR10][R20.64], R37 ;  /* 0x0000002514007986 */ /* 0x000fe2000c10150a */
[----:B------:R-:W-:-:S02]  /*2920*/  LEA R18, P5, R26, R30, 0x1 ;  /* 0x0000001e1a127211 */ /* 0x000fc400078a08ff */
[-C--:B------:R-:W-:Y:S01]  /*2930*/  LEA.HI.X.SX32 R5, R3, R34.reuse, 0x1, P3 ;  /* 0x0000002203057211 */ /* 0x080fe200018f0eff */
[----:B------:R-:W-:Y:S01]  /*2940*/  IMAD R3, R38, 0x2, R31 ;  /* 0x0000000226037824 */ /* 0x000fe200078e021f */
[-C--:B------:R-:W-:Y:S01]  /*2950*/  LEA.HI.X.SX32 R11, R25, R34.reuse, 0x1, P4 ;  /* 0x00000022190b7211 */ /* 0x080fe200020f0eff */
[----:B-1----:R-:W-:Y:S01]  /*2960*/  STG.E.U16 desc[UR10][R22.64], R12 ;  /* 0x0000000c16007986 */ /* 0x002fe2000c10150a */
[----:B------:R-:W-:Y:S02]  /*2970*/  LEA.HI.X.SX32 R19, R26, R34, 0x1, P5 ;  /* 0x000000221a137211 */ /* 0x000fe400028f0eff */
[-C--:B------:R-:W-:Y:S01]  /*2980*/  LEA R24, P3, R27, R30.reuse, 0x1 ;  /* 0x0000001e1b187211 */ /* 0x080fe200078608ff */
[----:B------:R0:W-:Y:S01]  /*2990*/  STG.E.U16 desc[UR10][R4.64], R13 ;  /* 0x0000000d04007986 */ /* 0x0001e2000c10150a */
[-C--:B------:R-:W-:Y:S02]  /*29a0*/  LEA R26, P4, R29, R30.reuse, 0x1 ;  /* 0x0000001e1d1a7211 */ /* 0x080fe400078808ff */
[-C--:B------:R-:W-:Y:S01]  /*29b0*/  LEA R28, P5, R31, R30.reuse, 0x1 ;  /* 0x0000001e1f1c7211 */ /* 0x080fe200078a08ff */
[----:B------:R1:W-:Y:S01]  /*29c0*/  STG.E.U16 desc[UR10][R10.64], R14 ;  /* 0x0000000e0a007986 */ /* 0x0003e2000c10150a */
[----:B------:R-:W-:-:S02]  /*29d0*/  LEA R30, P6, R3, R30, 0x1 ;  /* 0x0000001e031e7211 */ /* 0x000fc400078c08ff */
[-C--:B------:R-:W-:Y:S01]  /*29e0*/  LEA.HI.X.SX32 R25, R27, R34.reuse, 0x1, P3 ;  /* 0x000000221b197211 */ /* 0x080fe200018f0eff */
[----:B------:R3:W-:Y:S01]  /*29f0*/  STG.E.U16 desc[UR10][R18.64], R15 ;  /* 0x0000000f12007986 */ /* 0x0007e2000c10150a */
[----:B--2---:R-:W-:Y:S02]  /*2a00*/  PRMT R9, R12, 0x7632, R9 ;  /* 0x000076320c097816 */ /* 0x004fe40000000009 */
[-C--:B------:R-:W-:Y:S01]  /*2a10*/  LEA.HI.X.SX32 R27, R29, R34.reuse, 0x1, P4 ;  /* 0x000000221d1b7211 */ /* 0x080fe200020f0eff */
[----:B0-----:R-:W-:Y:S01]  /*2a20*/  FFMA R5, R32, 0.69314718246459960938, R57 ;  /* 0x3f31721820057823 */ /* 0x001fe20000000039 */
[----:B------:R-:W-:Y:S01]  /*2a30*/  LEA.HI.X.SX32 R29, R31, R34, 0x1, P5 ;  /* 0x000000221f1d7211 */ /* 0x000fe200028f0eff */
[----:B------:R3:W-:Y:S01]  /*2a40*/  STG.E.U16 desc[UR10][R24.64], R9 ;  /* 0x0000000918007986 */ /* 0x0007e2000c10150a */
[----:B------:R-:W-:Y:S02]  /*2a50*/  PRMT R17, R14, 0x7632, R17 ;  /* 0x000076320e117816 */ /* 0x000fe40000000011 */
[----:B-1----:R-:W-:-:S02]  /*2a60*/  PRMT R11, R13, 0x7632, R11 ;  /* 0x000076320d0b7816 */ /* 0x002fc4000000000b */
[----:B------:R-:W-:Y:S01]  /*2a70*/  LEA.HI.X.SX32 R31, R3, R34, 0x1, P6 ;  /* 0x00000022031f7211 */ /* 0x000fe200030f0eff */
[----:B------:R-:W-:Y:S01]  /*2a80*/  IMAD.SHL.U32 R3, R2, 0x4, RZ ;  /* 0x0000000402037824 */ /* 0x000fe200078e00ff */
[----:B------:R-:W-:Y:S01]  /*2a90*/  PRMT R8, R15, 0x7632, R8 ;  /* 0x000076320f087816 */ /* 0x000fe20000000008 */
[----:B------:R3:W-:Y:S01]  /*2aa0*/  STG.E.U16 desc[UR10][R26.64], R11 ;  /* 0x0000000b1a007986 */ /* 0x0007e2000c10150a */
[----:B------:R-:W-:Y:S01]  /*2ab0*/  FSEL R4, R7, -INF , P1 ;  /* 0xff80000007047808 */ /* 0x000fe20000800000 */
[----:B------:R-:W0:Y:S01]  /*2ac0*/  LDC.64 R34, c[0x0][0x3a0] ;  /* 0x0000e800ff227b82 */ /* 0x000e220000000a00 */
[----:B------:R-:W-:Y:S01]  /*2ad0*/  LOP3.LUT R7, R6, 0x3f8, RZ, 0xc0, !PT ;  /* 0x000003f806077812 */ /* 0x000fe200078ec0ff */
[----:B------:R3:W-:Y:S01]  /*2ae0*/  STG.E.U16 desc[UR10][R28.64], R17 ;  /* 0x000000111c007986 */ /* 0x0007e2000c10150a */
[----:B------:R-:W-:-:S04]  /*2af0*/  IMAD.HI R6, R2, 0x4, RZ ;  /* 0x0000000402067827 */ /* 0x000fc800078e02ff */
[----:B------:R-:W-:Y:S01]  /*2b00*/  FFMA R4, R4, 0.69314718246459960938, R59 ;  /* 0x3f31721804047823 */ /* 0x000fe2000000003b */
[----:B------:R3:W-:Y:S01]  /*2b10*/  STG.E.U16 desc[UR10][R30.64], R8 ;  /* 0x000000081e007986 */ /* 0x0007e2000c10150a */
[----:B------:R-:W-:Y:S01]  /*2b20*/  BAR.SYNC.DEFER_BLOCKING 0x0 ;  /* 0x0000000000007b1d */ /* 0x000fe20000010000 */
[----:B0-----:R-:W-:-:S04]  /*2b30*/  IADD3 R2, P1, P2, R3, UR7, R34 ;  /* 0x0000000703027c10 */ /* 0x001fc8000fa3e022 */
[----:B------:R-:W-:Y:S01]  /*2b40*/  IADD3.X R3, PT, PT, R6, UR5, R35, P1, P2 ;  /* 0x0000000506037c10 */ /* 0x000fe20008fe4423 */
[----:B------:R3:W-:Y:S02]  /*2b50*/  STS.64 [R7+UR6], R4 ;  /* 0x0000000407007988 */ /* 0x0007e40008000a06 */
[----:B------:R-:W-:Y:S06]  /*2b60*/  BAR.SYNC.DEFER_BLOCKING 0x0 ;  /* 0x0000000000007b1d */ /* 0x000fec0000010000 */
[----:B------:R-:W-:Y:S05]  /*2b70*/  @P0 EXIT ;  /* 0x000000000000094d */ /* 0x000fea0003800000 */
[----:B---3--:R-:W0:Y:S04]  /*2b80*/  LDS R5, [R0] ;  /* 0x0000000000057984 */ /* 0x008e280000000800 */
[----:B0-----:R-:W-:Y:S01]  /*2b90*/  STG.E desc[UR10][R2.64], R5 ;  /* 0x0000000502007986 */ /* 0x001fe2000c10190a */
[----:B------:R-:W-:Y:S05]  /*2ba0*/  EXIT ;  /* 0x000000000000794d */ /* 0x000fea0003800000 */
.L_x_2:
[----:B------:R-:W-:-:S00]  /*2bb0*/  BRA `(.L_x_2) ;  /* 0xfffffffc00fc7947 */ /* 0x000fc0000383ffff */
[----:B------:R-:W-:-:S00]  /*2bc0*/  NOP ;  /* 0x0000000000007918 */ /* 0x000fc00000000000 */
        /* <DEDUP_REMOVED lines=11> */
.L_x_3:


//--------------------- .nv.global.init           --------------------------
	.section	.nv.global.init,"aw",@progbits
.nv.global.init:
	.type		_$_str,@object
	.size		_$_str,(.L_0 - _$_str)
_$_str:
        /*0000*/ 	.byte	0x5f, 0x5f, 0x43, 0x55, 0x44, 0x41, 0x5f, 0x46, 0x54, 0x5a, 0x00
.L_0:


//--------------------- .nv.shared.attn_fwd       --------------------------
	.section	.nv.shared.attn_fwd,"aw",@nobits
	.sectionflags	@""
	.align	16
	.zero		1024


//--------------------- .nv.shared.reserved.0     --------------------------
	.section	.nv.shared.reserved.0,"aw",@nobits
	.weak		__nv_reservedSMEM_offset_0_alias
	.size		__nv_reservedSMEM_offset_0_alias, 0, 64
	.other		__nv_reservedSMEM_offset_0_alias,@"STO_CUDA_RESERVED_SHARED STV_DEFAULT"
__nv_reservedSMEM_offset_0_alias:
	.zero		0
	.zero		64


//--------------------- .nv.constant0.attn_fwd    --------------------------
	.section	.nv.constant0.attn_fwd,"a",@progbits
	.sectionflags	@""
	.align	4
.nv.constant0.attn_fwd:
	.zero		1032


//--------------------- SYMBOLS --------------------------

	.type		.nv.reservedSmem.offset0,@object
	.size		.nv.reservedSmem.offset0,0x4
	.type		.nv.reservedSmem.cap,@object
	.size		.nv.reservedSmem.cap,0x4
